//
// Generated by NVIDIA NVVM Compiler
//
// Compiler Build ID: CL-36424714
// Cuda compilation tools, release 13.0, V13.0.88
// Based on NVVM 20.0.0
//

.version 9.0
.target sm_100
.address_size 64

	// .globl	_Z7getMaskPyPjijyj
.extern .func  (.param .b32 func_retval0) vprintf
(
	.param .b64 vprintf_param_0,
	.param .b64 vprintf_param_1
)
;
.const .align 4 .b8 const_sum[65536];
.global .align 1 .b8 $str[49] = {32, 100, 95, 115, 117, 109, 91, 105, 93, 32, 58, 32, 37, 100, 44, 32, 116, 111, 116, 97, 108, 95, 112, 114, 101, 32, 58, 32, 37, 100, 44, 32, 100, 95, 109, 97, 115, 107, 91, 105, 93, 32, 58, 32, 37, 100, 32, 10};
.extern .shared .align 16 .b8 s_out[];

.visible .entry _Z7getMaskPyPjijyj(
	.param .u64 .ptr .align 1 _Z7getMaskPyPjijyj_param_0,
	.param .u64 .ptr .align 1 _Z7getMaskPyPjijyj_param_1,
	.param .u32 _Z7getMaskPyPjijyj_param_2,
	.param .u32 _Z7getMaskPyPjijyj_param_3,
	.param .u64 _Z7getMaskPyPjijyj_param_4,
	.param .u32 _Z7getMaskPyPjijyj_param_5
)
{
	.reg .pred 	%p<8>;
	.reg .b32 	%r<28>;
	.reg .b64 	%rd<49>;

	ld.param.u64 	%rd17, [_Z7getMaskPyPjijyj_param_0];
	ld.param.u64 	%rd18, [_Z7getMaskPyPjijyj_param_1];
	ld.param.u32 	%r13, [_Z7getMaskPyPjijyj_param_2];
	ld.param.u32 	%r14, [_Z7getMaskPyPjijyj_param_3];
	ld.param.u64 	%rd16, [_Z7getMaskPyPjijyj_param_4];
	ld.param.u32 	%r15, [_Z7getMaskPyPjijyj_param_5];
	cvta.to.global.u64 	%rd1, %rd18;
	cvta.to.global.u64 	%rd2, %rd17;
	mov.u32 	%r16, %tid.x;
	mov.u32 	%r17, %ntid.x;
	mov.u32 	%r18, %ctaid.x;
	mad.lo.s32 	%r19, %r17, %r18, %r16;
	mul.lo.s32 	%r1, %r13, %r19;
	setp.ge.u32 	%p1, %r1, %r14;
	@%p1 bra 	$L__BB0_8;
	add.s32 	%r2, %r1, %r13;
	setp.ge.u32 	%p2, %r1, %r2;
	@%p2 bra 	$L__BB0_8;
	setp.eq.s32 	%p3, %r15, 0;
	selp.u64 	%rd3, 1, 0, %p3;
	min.u32 	%r3, %r2, %r14;
	add.s32 	%r20, %r1, 1;
	max.u32 	%r4, %r3, %r20;
	sub.s32 	%r21, %r4, %r1;
	and.b32  	%r5, %r21, 3;
	setp.eq.s32 	%p4, %r5, 0;
	mov.u32 	%r27, %r1;
	@%p4 bra 	$L__BB0_5;
	mul.wide.u32 	%rd19, %r1, 4;
	add.s64 	%rd46, %rd1, %rd19;
	mul.wide.u32 	%rd20, %r1, 8;
	add.s64 	%rd45, %rd2, %rd20;
	neg.s32 	%r25, %r5;
	add.s32 	%r27, %r1, %r5;
$L__BB0_4:
	.pragma "nounroll";
	ld.global.u64 	%rd21, [%rd45];
	cvt.u32.u64 	%r22, %rd16;
	shr.u64 	%rd22, %rd21, %r22;
	and.b64  	%rd23, %rd22, 1;
	xor.b64  	%rd24, %rd23, %rd3;
	st.global.u32 	[%rd46], %rd24;
	add.s64 	%rd46, %rd46, 4;
	add.s64 	%rd45, %rd45, 8;
	add.s32 	%r25, %r25, 1;
	setp.ne.s32 	%p5, %r25, 0;
	@%p5 bra 	$L__BB0_4;
$L__BB0_5:
	sub.s32 	%r23, %r1, %r4;
	setp.gt.u32 	%p6, %r23, -4;
	@%p6 bra 	$L__BB0_8;
	mul.wide.u32 	%rd25, %r27, 8;
	add.s64 	%rd26, %rd25, %rd2;
	add.s64 	%rd48, %rd26, 16;
	mul.wide.u32 	%rd27, %r27, 4;
	add.s64 	%rd28, %rd27, %rd1;
	add.s64 	%rd47, %rd28, 8;
	cvt.u32.u64 	%r24, %rd16;
$L__BB0_7:
	ld.global.u64 	%rd29, [%rd48+-16];
	shr.u64 	%rd30, %rd29, %r24;
	and.b64  	%rd31, %rd30, 1;
	xor.b64  	%rd32, %rd31, %rd3;
	st.global.u32 	[%rd47+-8], %rd32;
	ld.global.u64 	%rd33, [%rd48+-8];
	shr.u64 	%rd34, %rd33, %r24;
	and.b64  	%rd35, %rd34, 1;
	xor.b64  	%rd36, %rd35, %rd3;
	st.global.u32 	[%rd47+-4], %rd36;
	ld.global.u64 	%rd37, [%rd48];
	shr.u64 	%rd38, %rd37, %r24;
	and.b64  	%rd39, %rd38, 1;
	xor.b64  	%rd40, %rd39, %rd3;
	st.global.u32 	[%rd47], %rd40;
	ld.global.u64 	%rd41, [%rd48+8];
	shr.u64 	%rd42, %rd41, %r24;
	and.b64  	%rd43, %rd42, 1;
	xor.b64  	%rd44, %rd43, %rd3;
	st.global.u32 	[%rd47+4], %rd44;
	add.s32 	%r27, %r27, 4;
	add.s64 	%rd48, %rd48, 32;
	add.s64 	%rd47, %rd47, 16;
	setp.lt.u32 	%p7, %r27, %r3;
	@%p7 bra 	$L__BB0_7;
$L__BB0_8:
	ret;

}
	// .globl	_Z8getIndexPjS_S_ijj
.visible .entry _Z8getIndexPjS_S_ijj(
	.param .u64 .ptr .align 1 _Z8getIndexPjS_S_ijj_param_0,
	.param .u64 .ptr .align 1 _Z8getIndexPjS_S_ijj_param_1,
	.param .u64 .ptr .align 1 _Z8getIndexPjS_S_ijj_param_2,
	.param .u32 _Z8getIndexPjS_S_ijj_param_3,
	.param .u32 _Z8getIndexPjS_S_ijj_param_4,
	.param .u32 _Z8getIndexPjS_S_ijj_param_5
)
{
	.local .align 8 .b8 	__local_depot1[16];
	.reg .b64 	%SP;
	.reg .b64 	%SPL;
	.reg .pred 	%p<17>;
	.reg .b32 	%r<89>;
	.reg .b64 	%rd<42>;

	mov.u64 	%SPL, __local_depot1;
	cvta.local.u64 	%SP, %SPL;
	ld.param.u64 	%rd17, [_Z8getIndexPjS_S_ijj_param_0];
	ld.param.u64 	%rd18, [_Z8getIndexPjS_S_ijj_param_1];
	ld.param.u64 	%rd19, [_Z8getIndexPjS_S_ijj_param_2];
	ld.param.u32 	%r31, [_Z8getIndexPjS_S_ijj_param_3];
	ld.param.u32 	%r32, [_Z8getIndexPjS_S_ijj_param_4];
	ld.param.u32 	%r33, [_Z8getIndexPjS_S_ijj_param_5];
	cvta.to.global.u64 	%rd1, %rd17;
	cvta.to.global.u64 	%rd2, %rd18;
	cvta.to.global.u64 	%rd3, %rd19;
	add.u64 	%rd20, %SP, 0;
	add.u64 	%rd4, %SPL, 0;
	mov.u32 	%r34, %tid.x;
	mov.u32 	%r35, %ntid.x;
	mov.u32 	%r36, %ctaid.x;
	mad.lo.s32 	%r37, %r35, %r36, %r34;
	mul.lo.s32 	%r1, %r31, %r37;
	setp.ge.u32 	%p1, %r1, %r32;
	@%p1 bra 	$L__BB1_33;
	add.s32 	%r2, %r1, %r31;
	setp.ge.u32 	%p2, %r1, %r2;
	@%p2 bra 	$L__BB1_33;
	min.u32 	%r3, %r2, %r32;
	add.s32 	%r38, %r1, 1;
	max.u32 	%r4, %r3, %r38;
	sub.s32 	%r39, %r4, %r1;
	and.b32  	%r5, %r39, 3;
	setp.eq.s32 	%p3, %r5, 0;
	mov.u32 	%r83, %r1;
	@%p3 bra 	$L__BB1_10;
	mul.wide.u32 	%rd21, %r1, 4;
	add.s64 	%rd41, %rd1, %rd21;
	add.s64 	%rd40, %rd2, %rd21;
	add.s64 	%rd39, %rd3, %rd21;
	neg.s32 	%r80, %r5;
	mov.u32 	%r83, %r1;
$L__BB1_4:
	.pragma "nounroll";
	ld.global.u32 	%r40, [%rd39];
	setp.eq.s32 	%p4, %r40, 0;
	@%p4 bra 	$L__BB1_6;
	ld.global.u32 	%r82, [%rd40];
	bra.uni 	$L__BB1_7;
$L__BB1_6:
	ld.global.u32 	%r41, [%rd40];
	add.s32 	%r42, %r33, %r83;
	sub.s32 	%r82, %r42, %r41;
$L__BB1_7:
	st.global.u32 	[%rd41], %r82;
	setp.lt.u32 	%p5, %r82, %r32;
	@%p5 bra 	$L__BB1_9;
	ld.global.u32 	%r43, [%rd40];
	ld.global.u32 	%r44, [%rd39];
	st.local.v2.u32 	[%rd4], {%r43, %r33};
	st.local.u32 	[%rd4+8], %r44;
	mov.u64 	%rd22, $str;
	cvta.global.u64 	%rd23, %rd22;
	{ // callseq 0, 0
	.param .b64 param0;
	st.param.b64 	[param0], %rd23;
	.param .b64 param1;
	st.param.b64 	[param1], %rd20;
	.param .b32 retval0;
	call.uni (retval0), 
	vprintf, 
	(
	param0, 
	param1
	);
	ld.param.b32 	%r45, [retval0];
	} // callseq 0
$L__BB1_9:
	add.s32 	%r83, %r83, 1;
	add.s64 	%rd41, %rd41, 4;
	add.s64 	%rd40, %rd40, 4;
	add.s64 	%rd39, %rd39, 4;
	add.s32 	%r80, %r80, 1;
	setp.ne.s32 	%p6, %r80, 0;
	@%p6 bra 	$L__BB1_4;
$L__BB1_10:
	sub.s32 	%r47, %r1, %r4;
	setp.gt.u32 	%p7, %r47, -4;
	@%p7 bra 	$L__BB1_33;
	add.s32 	%r84, %r83, 1;
	mov.u64 	%rd36, $str;
$L__BB1_12:
	add.s32 	%r17, %r84, -1;
	mul.wide.u32 	%rd25, %r17, 4;
	add.s64 	%rd14, %rd3, %rd25;
	ld.global.u32 	%r48, [%rd14];
	setp.eq.s32 	%p8, %r48, 0;
	add.s64 	%rd15, %rd2, %rd25;
	@%p8 bra 	$L__BB1_14;
	ld.global.u32 	%r85, [%rd15];
	bra.uni 	$L__BB1_15;
$L__BB1_14:
	ld.global.u32 	%r49, [%rd15];
	add.s32 	%r50, %r33, %r84;
	not.b32 	%r51, %r49;
	add.s32 	%r85, %r51, %r50;
$L__BB1_15:
	add.s64 	%rd16, %rd1, %rd25;
	st.global.u32 	[%rd16], %r85;
	setp.lt.u32 	%p9, %r85, %r32;
	@%p9 bra 	$L__BB1_17;
	ld.global.u32 	%r52, [%rd15];
	ld.global.u32 	%r53, [%rd14];
	st.local.v2.u32 	[%rd4], {%r52, %r33};
	st.local.u32 	[%rd4+8], %r53;
	cvta.global.u64 	%rd28, %rd36;
	{ // callseq 1, 0
	.param .b64 param0;
	st.param.b64 	[param0], %rd28;
	.param .b64 param1;
	st.param.b64 	[param1], %rd20;
	.param .b32 retval0;
	call.uni (retval0), 
	vprintf, 
	(
	param0, 
	param1
	);
	ld.param.b32 	%r54, [retval0];
	} // callseq 1
$L__BB1_17:
	ld.global.u32 	%r56, [%rd14+4];
	setp.eq.s32 	%p10, %r56, 0;
	@%p10 bra 	$L__BB1_19;
	ld.global.u32 	%r86, [%rd15+4];
	bra.uni 	$L__BB1_20;
$L__BB1_19:
	ld.global.u32 	%r57, [%rd15+4];
	add.s32 	%r58, %r33, %r84;
	sub.s32 	%r86, %r58, %r57;
$L__BB1_20:
	st.global.u32 	[%rd16+4], %r86;
	setp.lt.u32 	%p11, %r86, %r32;
	@%p11 bra 	$L__BB1_22;
	ld.global.u32 	%r59, [%rd15+4];
	ld.global.u32 	%r60, [%rd14+4];
	st.local.v2.u32 	[%rd4], {%r59, %r33};
	st.local.u32 	[%rd4+8], %r60;
	cvta.global.u64 	%rd31, %rd36;
	{ // callseq 2, 0
	.param .b64 param0;
	st.param.b64 	[param0], %rd31;
	.param .b64 param1;
	st.param.b64 	[param1], %rd20;
	.param .b32 retval0;
	call.uni (retval0), 
	vprintf, 
	(
	param0, 
	param1
	);
	ld.param.b32 	%r61, [retval0];
	} // callseq 2
$L__BB1_22:
	ld.global.u32 	%r63, [%rd14+8];
	setp.eq.s32 	%p12, %r63, 0;
	@%p12 bra 	$L__BB1_24;
	ld.global.u32 	%r87, [%rd15+8];
	bra.uni 	$L__BB1_25;
$L__BB1_24:
	ld.global.u32 	%r64, [%rd15+8];
	add.s32 	%r65, %r33, %r84;
	sub.s32 	%r66, %r65, %r64;
	add.s32 	%r87, %r66, 1;
$L__BB1_25:
	st.global.u32 	[%rd16+8], %r87;
	setp.lt.u32 	%p13, %r87, %r32;
	@%p13 bra 	$L__BB1_27;
	ld.global.u32 	%r67, [%rd15+8];
	ld.global.u32 	%r68, [%rd14+8];
	st.local.v2.u32 	[%rd4], {%r67, %r33};
	st.local.u32 	[%rd4+8], %r68;
	cvta.global.u64 	%rd34, %rd36;
	{ // callseq 3, 0
	.param .b64 param0;
	st.param.b64 	[param0], %rd34;
	.param .b64 param1;
	st.param.b64 	[param1], %rd20;
	.param .b32 retval0;
	call.uni (retval0), 
	vprintf, 
	(
	param0, 
	param1
	);
	ld.param.b32 	%r69, [retval0];
	} // callseq 3
$L__BB1_27:
	ld.global.u32 	%r71, [%rd14+12];
	setp.eq.s32 	%p14, %r71, 0;
	@%p14 bra 	$L__BB1_29;
	ld.global.u32 	%r88, [%rd15+12];
	bra.uni 	$L__BB1_30;
$L__BB1_29:
	ld.global.u32 	%r72, [%rd15+12];
	add.s32 	%r73, %r33, %r84;
	sub.s32 	%r74, %r73, %r72;
	add.s32 	%r88, %r74, 2;
$L__BB1_30:
	st.global.u32 	[%rd16+12], %r88;
	setp.lt.u32 	%p15, %r88, %r32;
	@%p15 bra 	$L__BB1_32;
	ld.global.u32 	%r75, [%rd15+12];
	ld.global.u32 	%r76, [%rd14+12];
	st.local.v2.u32 	[%rd4], {%r75, %r33};
	st.local.u32 	[%rd4+8], %r76;
	cvta.global.u64 	%rd37, %rd36;
	{ // callseq 4, 0
	.param .b64 param0;
	st.param.b64 	[param0], %rd37;
	.param .b64 param1;
	st.param.b64 	[param1], %rd20;
	.param .b32 retval0;
	call.uni (retval0), 
	vprintf, 
	(
	param0, 
	param1
	);
	ld.param.b32 	%r77, [retval0];
	} // callseq 4
$L__BB1_32:
	add.s32 	%r30, %r84, 4;
	add.s32 	%r79, %r84, 3;
	setp.lt.u32 	%p16, %r79, %r3;
	mov.u32 	%r84, %r30;
	@%p16 bra 	$L__BB1_12;
$L__BB1_33:
	ret;

}
	// .globl	_Z7scatterPyPjS_ij
.visible .entry _Z7scatterPyPjS_ij(
	.param .u64 .ptr .align 1 _Z7scatterPyPjS_ij_param_0,
	.param .u64 .ptr .align 1 _Z7scatterPyPjS_ij_param_1,
	.param .u64 .ptr .align 1 _Z7scatterPyPjS_ij_param_2,
	.param .u32 _Z7scatterPyPjS_ij_param_3,
	.param .u32 _Z7scatterPyPjS_ij_param_4
)
{
	.reg .pred 	%p<7>;
	.reg .b32 	%r<30>;
	.reg .b64 	%rd<44>;

	ld.param.u64 	%rd16, [_Z7scatterPyPjS_ij_param_0];
	ld.param.u64 	%rd17, [_Z7scatterPyPjS_ij_param_1];
	ld.param.u64 	%rd18, [_Z7scatterPyPjS_ij_param_2];
	ld.param.u32 	%r13, [_Z7scatterPyPjS_ij_param_3];
	ld.param.u32 	%r14, [_Z7scatterPyPjS_ij_param_4];
	cvta.to.global.u64 	%rd1, %rd18;
	cvta.to.global.u64 	%rd2, %rd17;
	cvta.to.global.u64 	%rd3, %rd16;
	mov.u32 	%r15, %tid.x;
	mov.u32 	%r16, %ntid.x;
	mov.u32 	%r17, %ctaid.x;
	mad.lo.s32 	%r18, %r16, %r17, %r15;
	mul.lo.s32 	%r1, %r13, %r18;
	setp.ge.u32 	%p1, %r1, %r14;
	@%p1 bra 	$L__BB2_8;
	add.s32 	%r2, %r1, %r13;
	setp.ge.u32 	%p2, %r1, %r2;
	@%p2 bra 	$L__BB2_8;
	min.u32 	%r3, %r2, %r14;
	add.s32 	%r19, %r1, 1;
	max.u32 	%r4, %r3, %r19;
	sub.s32 	%r20, %r4, %r1;
	and.b32  	%r5, %r20, 3;
	setp.eq.s32 	%p3, %r5, 0;
	mov.u32 	%r29, %r1;
	@%p3 bra 	$L__BB2_5;
	mul.wide.u32 	%rd19, %r1, 4;
	add.s64 	%rd41, %rd2, %rd19;
	mul.wide.u32 	%rd20, %r1, 8;
	add.s64 	%rd40, %rd3, %rd20;
	neg.s32 	%r27, %r5;
	add.s32 	%r29, %r1, %r5;
$L__BB2_4:
	.pragma "nounroll";
	ld.global.u64 	%rd21, [%rd40];
	ld.global.u32 	%r21, [%rd41];
	mul.wide.u32 	%rd22, %r21, 8;
	add.s64 	%rd23, %rd1, %rd22;
	st.global.u64 	[%rd23], %rd21;
	add.s64 	%rd41, %rd41, 4;
	add.s64 	%rd40, %rd40, 8;
	add.s32 	%r27, %r27, 1;
	setp.ne.s32 	%p4, %r27, 0;
	@%p4 bra 	$L__BB2_4;
$L__BB2_5:
	sub.s32 	%r22, %r1, %r4;
	setp.gt.u32 	%p5, %r22, -4;
	@%p5 bra 	$L__BB2_8;
	mul.wide.u32 	%rd24, %r29, 8;
	add.s64 	%rd25, %rd24, %rd3;
	add.s64 	%rd43, %rd25, 16;
	mul.wide.u32 	%rd26, %r29, 4;
	add.s64 	%rd27, %rd26, %rd2;
	add.s64 	%rd42, %rd27, 8;
$L__BB2_7:
	ld.global.u64 	%rd28, [%rd43+-16];
	ld.global.u32 	%r23, [%rd42+-8];
	mul.wide.u32 	%rd29, %r23, 8;
	add.s64 	%rd30, %rd1, %rd29;
	st.global.u64 	[%rd30], %rd28;
	ld.global.u64 	%rd31, [%rd43+-8];
	ld.global.u32 	%r24, [%rd42+-4];
	mul.wide.u32 	%rd32, %r24, 8;
	add.s64 	%rd33, %rd1, %rd32;
	st.global.u64 	[%rd33], %rd31;
	ld.global.u64 	%rd34, [%rd43];
	ld.global.u32 	%r25, [%rd42];
	mul.wide.u32 	%rd35, %r25, 8;
	add.s64 	%rd36, %rd1, %rd35;
	st.global.u64 	[%rd36], %rd34;
	ld.global.u64 	%rd37, [%rd43+8];
	ld.global.u32 	%r26, [%rd42+4];
	mul.wide.u32 	%rd38, %r26, 8;
	add.s64 	%rd39, %rd1, %rd38;
	st.global.u64 	[%rd39], %rd37;
	add.s32 	%r29, %r29, 4;
	add.s64 	%rd43, %rd43, 32;
	add.s64 	%rd42, %rd42, 16;
	setp.lt.u32 	%p6, %r29, %r3;
	@%p6 bra 	$L__BB2_7;
$L__BB2_8:
	ret;

}
	// .globl	_Z18gpu_add_block_sumsPjPKjS_m
.visible .entry _Z18gpu_add_block_sumsPjPKjS_m(
	.param .u64 .ptr .align 1 _Z18gpu_add_block_sumsPjPKjS_m_param_0,
	.param .u64 .ptr .align 1 _Z18gpu_add_block_sumsPjPKjS_m_param_1,
	.param .u64 .ptr .align 1 _Z18gpu_add_block_sumsPjPKjS_m_param_2,
	.param .u64 _Z18gpu_add_block_sumsPjPKjS_m_param_3
)
{
	.reg .pred 	%p<3>;
	.reg .b32 	%r<14>;
	.reg .b64 	%rd<18>;

	ld.param.u64 	%rd6, [_Z18gpu_add_block_sumsPjPKjS_m_param_0];
	ld.param.u64 	%rd7, [_Z18gpu_add_block_sumsPjPKjS_m_param_1];
	ld.param.u64 	%rd8, [_Z18gpu_add_block_sumsPjPKjS_m_param_2];
	ld.param.u64 	%rd5, [_Z18gpu_add_block_sumsPjPKjS_m_param_3];
	cvta.to.global.u64 	%rd1, %rd6;
	cvta.to.global.u64 	%rd2, %rd7;
	cvta.to.global.u64 	%rd9, %rd8;
	mov.u32 	%r3, %ctaid.x;
	mul.wide.u32 	%rd10, %r3, 4;
	add.s64 	%rd11, %rd9, %rd10;
	ld.global.u32 	%r1, [%rd11];
	mov.u32 	%r2, %ntid.x;
	mul.lo.s32 	%r4, %r3, %r2;
	shl.b32 	%r5, %r4, 1;
	mov.u32 	%r6, %tid.x;
	add.s32 	%r7, %r5, %r6;
	cvt.u64.u32 	%rd3, %r7;
	setp.le.u64 	%p1, %rd5, %rd3;
	@%p1 bra 	$L__BB3_3;
	cvt.u32.u64 	%r8, %rd3;
	shl.b64 	%rd12, %rd3, 2;
	add.s64 	%rd13, %rd2, %rd12;
	ld.global.u32 	%r9, [%rd13];
	add.s32 	%r10, %r9, %r1;
	add.s64 	%rd14, %rd1, %rd12;
	st.global.u32 	[%rd14], %r10;
	add.s32 	%r11, %r8, %r2;
	cvt.u64.u32 	%rd4, %r11;
	setp.le.u64 	%p2, %rd5, %rd4;
	@%p2 bra 	$L__BB3_3;
	shl.b64 	%rd15, %rd4, 2;
	add.s64 	%rd16, %rd2, %rd15;
	ld.global.u32 	%r12, [%rd16];
	add.s32 	%r13, %r12, %r1;
	add.s64 	%rd17, %rd1, %rd15;
	st.global.u32 	[%rd17], %r13;
$L__BB3_3:
	ret;

}
	// .globl	_Z11gpu_prescanPjPKjS_jjj
.visible .entry _Z11gpu_prescanPjPKjS_jjj(
	.param .u64 .ptr .align 1 _Z11gpu_prescanPjPKjS_jjj_param_0,
	.param .u64 .ptr .align 1 _Z11gpu_prescanPjPKjS_jjj_param_1,
	.param .u64 .ptr .align 1 _Z11gpu_prescanPjPKjS_jjj_param_2,
	.param .u32 _Z11gpu_prescanPjPKjS_jjj_param_3,
	.param .u32 _Z11gpu_prescanPjPKjS_jjj_param_4,
	.param .u32 _Z11gpu_prescanPjPKjS_jjj_param_5
)
{
	.reg .pred 	%p<12>;
	.reg .b32 	%r<91>;
	.reg .b64 	%rd<17>;

	ld.param.u64 	%rd4, [_Z11gpu_prescanPjPKjS_jjj_param_0];
	ld.param.u64 	%rd5, [_Z11gpu_prescanPjPKjS_jjj_param_1];
	ld.param.u64 	%rd3, [_Z11gpu_prescanPjPKjS_jjj_param_2];
	ld.param.u32 	%r21, [_Z11gpu_prescanPjPKjS_jjj_param_3];
	ld.param.u32 	%r22, [_Z11gpu_prescanPjPKjS_jjj_param_5];
	cvta.to.global.u64 	%rd1, %rd4;
	cvta.to.global.u64 	%rd2, %rd5;
	mov.u32 	%r1, %tid.x;
	mov.u32 	%r23, %ntid.x;
	add.s32 	%r2, %r1, %r23;
	shl.b32 	%r24, %r1, 2;
	mov.u32 	%r25, s_out;
	add.s32 	%r26, %r25, %r24;
	mov.b32 	%r27, 0;
	st.shared.u32 	[%r26], %r27;
	shl.b32 	%r28, %r23, 2;
	add.s32 	%r29, %r26, %r28;
	st.shared.u32 	[%r29], %r27;
	shr.u32 	%r30, %r23, 3;
	and.b32  	%r31, %r30, 252;
	add.s32 	%r32, %r29, %r31;
	st.shared.u32 	[%r32], %r27;
	bar.sync 	0;
	mov.u32 	%r3, %ctaid.x;
	mul.lo.s32 	%r4, %r22, %r3;
	add.s32 	%r5, %r4, %r1;
	setp.ge.u32 	%p1, %r5, %r21;
	shr.u32 	%r33, %r1, 3;
	and.b32  	%r34, %r33, 124;
	add.s32 	%r6, %r26, %r34;
	shr.u32 	%r35, %r2, 3;
	and.b32  	%r36, %r35, 508;
	add.s32 	%r7, %r29, %r36;
	@%p1 bra 	$L__BB4_3;
	mul.wide.u32 	%rd6, %r5, 4;
	add.s64 	%rd7, %rd2, %rd6;
	ld.global.u32 	%r37, [%rd7];
	st.shared.u32 	[%r6], %r37;
	add.s32 	%r8, %r2, %r4;
	setp.ge.u32 	%p2, %r8, %r21;
	@%p2 bra 	$L__BB4_3;
	mul.wide.u32 	%rd8, %r8, 4;
	add.s64 	%rd9, %rd2, %rd8;
	ld.global.u32 	%r38, [%rd9];
	st.shared.u32 	[%r7], %r38;
$L__BB4_3:
	setp.lt.u32 	%p3, %r22, 2;
	mov.b32 	%r88, 1;
	@%p3 bra 	$L__BB4_8;
	shl.b32 	%r41, %r1, 1;
	or.b32  	%r9, %r41, 1;
	mov.b32 	%r88, 1;
	mov.u32 	%r86, %r22;
$L__BB4_5:
	shr.u32 	%r12, %r86, 1;
	bar.sync 	0;
	setp.ge.u32 	%p4, %r1, %r12;
	@%p4 bra 	$L__BB4_7;
	mul.lo.s32 	%r42, %r88, %r9;
	add.s32 	%r43, %r42, -1;
	add.s32 	%r44, %r42, %r88;
	add.s32 	%r45, %r43, %r88;
	shr.s32 	%r46, %r43, 5;
	add.s32 	%r47, %r46, %r42;
	shr.s32 	%r48, %r45, 5;
	add.s32 	%r49, %r48, %r44;
	shl.b32 	%r50, %r47, 2;
	add.s32 	%r52, %r25, %r50;
	ld.shared.u32 	%r53, [%r52+-4];
	shl.b32 	%r54, %r49, 2;
	add.s32 	%r55, %r25, %r54;
	ld.shared.u32 	%r56, [%r55+-4];
	add.s32 	%r57, %r56, %r53;
	st.shared.u32 	[%r55+-4], %r57;
$L__BB4_7:
	shl.b32 	%r88, %r88, 1;
	setp.gt.u32 	%p5, %r86, 3;
	mov.u32 	%r86, %r12;
	@%p5 bra 	$L__BB4_5;
$L__BB4_8:
	setp.ne.s32 	%p6, %r1, 0;
	@%p6 bra 	$L__BB4_10;
	add.s32 	%r58, %r22, -1;
	shr.u32 	%r59, %r58, 5;
	add.s32 	%r60, %r59, %r22;
	shl.b32 	%r61, %r60, 2;
	add.s32 	%r63, %r25, %r61;
	ld.shared.u32 	%r64, [%r63+-4];
	cvta.to.global.u64 	%rd10, %rd3;
	mul.wide.u32 	%rd11, %r3, 4;
	add.s64 	%rd12, %rd10, %rd11;
	st.global.u32 	[%rd12], %r64;
	mov.b32 	%r65, 0;
	st.shared.u32 	[%r63+-4], %r65;
$L__BB4_10:
	setp.lt.u32 	%p7, %r22, 2;
	@%p7 bra 	$L__BB4_15;
	shl.b32 	%r67, %r1, 1;
	or.b32  	%r15, %r67, 1;
	mov.b32 	%r89, 1;
$L__BB4_12:
	shr.s32 	%r88, %r88, 1;
	bar.sync 	0;
	setp.ge.s32 	%p8, %r1, %r89;
	@%p8 bra 	$L__BB4_14;
	mul.lo.s32 	%r68, %r88, %r15;
	add.s32 	%r69, %r68, -1;
	add.s32 	%r70, %r68, %r88;
	add.s32 	%r71, %r69, %r88;
	shr.s32 	%r72, %r69, 5;
	add.s32 	%r73, %r72, %r68;
	shr.s32 	%r74, %r71, 5;
	add.s32 	%r75, %r74, %r70;
	shl.b32 	%r76, %r73, 2;
	add.s32 	%r78, %r25, %r76;
	ld.shared.u32 	%r79, [%r78+-4];
	shl.b32 	%r80, %r75, 2;
	add.s32 	%r81, %r25, %r80;
	ld.shared.u32 	%r82, [%r81+-4];
	st.shared.u32 	[%r78+-4], %r82;
	add.s32 	%r83, %r82, %r79;
	st.shared.u32 	[%r81+-4], %r83;
$L__BB4_14:
	shl.b32 	%r89, %r89, 1;
	setp.lt.u32 	%p9, %r89, %r22;
	@%p9 bra 	$L__BB4_12;
$L__BB4_15:
	setp.ge.u32 	%p10, %r5, %r21;
	bar.sync 	0;
	@%p10 bra 	$L__BB4_18;
	ld.shared.u32 	%r84, [%r6];
	mul.wide.u32 	%rd13, %r5, 4;
	add.s64 	%rd14, %rd1, %rd13;
	st.global.u32 	[%rd14], %r84;
	add.s32 	%r20, %r2, %r4;
	setp.ge.u32 	%p11, %r20, %r21;
	@%p11 bra 	$L__BB4_18;
	ld.shared.u32 	%r85, [%r7];
	mul.wide.u32 	%rd15, %r20, 4;
	add.s64 	%rd16, %rd1, %rd15;
	st.global.u32 	[%rd16], %r85;
$L__BB4_18:
	ret;

}
	// .globl	_Z9prefixsumPjS_ij
.visible .entry _Z9prefixsumPjS_ij(
	.param .u64 .ptr .align 1 _Z9prefixsumPjS_ij_param_0,
	.param .u64 .ptr .align 1 _Z9prefixsumPjS_ij_param_1,
	.param .u32 _Z9prefixsumPjS_ij_param_2,
	.param .u32 _Z9prefixsumPjS_ij_param_3
)
{
	.reg .pred 	%p<7>;
	.reg .b32 	%r<63>;
	.reg .b64 	%rd<26>;

	ld.param.u64 	%rd3, [_Z9prefixsumPjS_ij_param_0];
	ld.param.u64 	%rd4, [_Z9prefixsumPjS_ij_param_1];
	ld.param.u32 	%r21, [_Z9prefixsumPjS_ij_param_2];
	ld.param.u32 	%r22, [_Z9prefixsumPjS_ij_param_3];
	cvta.to.global.u64 	%rd1, %rd4;
	cvta.to.global.u64 	%rd2, %rd3;
	mov.u32 	%r23, %tid.x;
	mov.u32 	%r24, %ntid.x;
	mov.u32 	%r25, %ctaid.x;
	mad.lo.s32 	%r26, %r24, %r25, %r23;
	mul.lo.s32 	%r1, %r21, %r26;
	add.s32 	%r59, %r1, 1;
	setp.gt.u32 	%p1, %r59, %r22;
	@%p1 bra 	$L__BB5_9;
	add.s32 	%r3, %r59, %r21;
	mul.wide.s32 	%rd5, %r1, 4;
	add.s64 	%rd6, %rd2, %rd5;
	ld.global.u32 	%r27, [%rd6];
	add.s64 	%rd7, %rd1, %rd5;
	st.global.u32 	[%rd7+4], %r27;
	add.s32 	%r61, %r1, 2;
	min.u32 	%r28, %r3, %r22;
	setp.le.u32 	%p2, %r28, %r61;
	@%p2 bra 	$L__BB5_9;
	add.s32 	%r29, %r1, 3;
	max.u32 	%r30, %r28, %r29;
	xor.b32  	%r31, %r30, 2;
	sub.s32 	%r32, %r31, %r1;
	sub.s32 	%r33, %r30, %r1;
	add.s32 	%r6, %r33, -3;
	and.b32  	%r7, %r32, 3;
	setp.eq.s32 	%p3, %r7, 0;
	@%p3 bra 	$L__BB5_6;
	mul.wide.u32 	%rd8, %r59, 4;
	add.s64 	%rd9, %rd1, %rd8;
	ld.global.u32 	%r60, [%rd9];
	neg.s32 	%r58, %r7;
$L__BB5_4:
	.pragma "nounroll";
	add.s32 	%r13, %r59, 1;
	mul.wide.u32 	%rd10, %r59, 4;
	add.s64 	%rd11, %rd2, %rd10;
	ld.global.u32 	%r34, [%rd11];
	add.s32 	%r35, %r34, %r60;
	mul.wide.u32 	%rd12, %r13, 4;
	add.s64 	%rd13, %rd1, %rd12;
	ld.global.u32 	%r36, [%rd13];
	add.s32 	%r60, %r35, %r36;
	st.global.u32 	[%rd13], %r60;
	add.s32 	%r58, %r58, 1;
	setp.ne.s32 	%p4, %r58, 0;
	mov.u32 	%r59, %r13;
	@%p4 bra 	$L__BB5_4;
	add.s32 	%r61, %r13, 1;
$L__BB5_6:
	setp.lt.u32 	%p5, %r6, 3;
	@%p5 bra 	$L__BB5_9;
	add.s32 	%r62, %r61, 2;
$L__BB5_8:
	add.s32 	%r37, %r62, -2;
	add.s32 	%r38, %r62, -3;
	mul.wide.u32 	%rd14, %r38, 4;
	add.s64 	%rd15, %rd1, %rd14;
	ld.global.u32 	%r39, [%rd15];
	add.s64 	%rd16, %rd2, %rd14;
	ld.global.u32 	%r40, [%rd16];
	add.s32 	%r41, %r40, %r39;
	mul.wide.u32 	%rd17, %r37, 4;
	add.s64 	%rd18, %rd1, %rd17;
	ld.global.u32 	%r42, [%rd18];
	add.s32 	%r43, %r41, %r42;
	st.global.u32 	[%rd18], %r43;
	add.s32 	%r44, %r62, -1;
	add.s64 	%rd19, %rd2, %rd17;
	ld.global.u32 	%r45, [%rd19];
	add.s32 	%r46, %r45, %r43;
	mul.wide.u32 	%rd20, %r44, 4;
	add.s64 	%rd21, %rd1, %rd20;
	ld.global.u32 	%r47, [%rd21];
	add.s32 	%r48, %r46, %r47;
	st.global.u32 	[%rd21], %r48;
	add.s64 	%rd22, %rd2, %rd20;
	ld.global.u32 	%r49, [%rd22];
	add.s32 	%r50, %r49, %r48;
	mul.wide.u32 	%rd23, %r62, 4;
	add.s64 	%rd24, %rd1, %rd23;
	ld.global.u32 	%r51, [%rd24];
	add.s32 	%r52, %r50, %r51;
	st.global.u32 	[%rd24], %r52;
	add.s64 	%rd25, %rd2, %rd23;
	ld.global.u32 	%r53, [%rd25];
	add.s32 	%r54, %r53, %r52;
	ld.global.u32 	%r55, [%rd18+12];
	add.s32 	%r56, %r54, %r55;
	st.global.u32 	[%rd18+12], %r56;
	add.s32 	%r20, %r62, 4;
	add.s32 	%r57, %r62, 2;
	setp.lt.u32 	%p6, %r57, %r28;
	mov.u32 	%r62, %r20;
	@%p6 bra 	$L__BB5_8;
$L__BB5_9:
	ret;

}
	// .globl	_Z23serialsum_accrossthreadPjij
.visible .entry _Z23serialsum_accrossthreadPjij(
	.param .u64 .ptr .align 1 _Z23serialsum_accrossthreadPjij_param_0,
	.param .u32 _Z23serialsum_accrossthreadPjij_param_1,
	.param .u32 _Z23serialsum_accrossthreadPjij_param_2
)
{
	.reg .pred 	%p<3>;
	.reg .b32 	%r<22>;
	.reg .b64 	%rd<7>;

	ld.param.u64 	%rd2, [_Z23serialsum_accrossthreadPjij_param_0];
	ld.param.u32 	%r6, [_Z23serialsum_accrossthreadPjij_param_1];
	ld.param.u32 	%r7, [_Z23serialsum_accrossthreadPjij_param_2];
	mov.u32 	%r8, %tid.x;
	mov.u32 	%r9, %ntid.x;
	mov.u32 	%r10, %ctaid.x;
	mad.lo.s32 	%r11, %r9, %r10, %r8;
	shl.b32 	%r12, %r6, 1;
	mul.lo.s32 	%r13, %r6, %r9;
	mul.lo.s32 	%r14, %r13, %r11;
	add.s32 	%r21, %r14, %r12;
	add.s32 	%r15, %r14, %r13;
	add.s32 	%r2, %r15, 1;
	min.u32 	%r16, %r2, %r7;
	setp.le.u32 	%p1, %r16, %r21;
	@%p1 bra 	$L__BB6_3;
	cvta.to.global.u64 	%rd1, %rd2;
$L__BB6_2:
	sub.s32 	%r17, %r21, %r6;
	mul.wide.u32 	%rd3, %r17, 4;
	add.s64 	%rd4, %rd1, %rd3;
	ld.global.u32 	%r18, [%rd4];
	mul.wide.u32 	%rd5, %r21, 4;
	add.s64 	%rd6, %rd1, %rd5;
	ld.global.u32 	%r19, [%rd6];
	add.s32 	%r20, %r19, %r18;
	st.global.u32 	[%rd6], %r20;
	add.s32 	%r21, %r21, %r6;
	setp.lt.u32 	%p2, %r21, %r16;
	@%p2 bra 	$L__BB6_2;
$L__BB6_3:
	ret;

}
	// .globl	_Z11mergethreadPjij
.visible .entry _Z11mergethreadPjij(
	.param .u64 .ptr .align 1 _Z11mergethreadPjij_param_0,
	.param .u32 _Z11mergethreadPjij_param_1,
	.param .u32 _Z11mergethreadPjij_param_2
)
{
	.reg .pred 	%p<7>;
	.reg .b32 	%r<43>;
	.reg .b64 	%rd<16>;

	ld.param.u64 	%rd8, [_Z11mergethreadPjij_param_0];
	ld.param.u32 	%r18, [_Z11mergethreadPjij_param_1];
	ld.param.u32 	%r19, [_Z11mergethreadPjij_param_2];
	cvta.to.global.u64 	%rd1, %rd8;
	mov.u32 	%r1, %tid.x;
	setp.eq.s32 	%p1, %r1, 0;
	@%p1 bra 	$L__BB7_9;
	mov.u32 	%r20, %ntid.x;
	mov.u32 	%r21, %ctaid.x;
	mad.lo.s32 	%r22, %r20, %r21, %r1;
	mul.lo.s32 	%r2, %r18, %r22;
	add.s32 	%r3, %r2, %r18;
	mul.wide.u32 	%rd9, %r2, 4;
	add.s64 	%rd10, %rd1, %rd9;
	ld.global.u32 	%r4, [%rd10];
	add.s32 	%r42, %r2, 1;
	min.u32 	%r23, %r3, %r19;
	setp.le.u32 	%p2, %r23, %r42;
	@%p2 bra 	$L__BB7_9;
	add.s32 	%r24, %r2, 2;
	max.u32 	%r25, %r23, %r24;
	not.b32 	%r26, %r2;
	add.s32 	%r27, %r25, %r26;
	add.s32 	%r7, %r25, -2;
	and.b32  	%r8, %r27, 3;
	setp.eq.s32 	%p3, %r8, 0;
	@%p3 bra 	$L__BB7_6;
	neg.s32 	%r40, %r8;
	mul.wide.u32 	%rd11, %r42, 4;
	add.s64 	%rd14, %rd1, %rd11;
	mov.u32 	%r39, %r2;
$L__BB7_4:
	.pragma "nounroll";
	ld.global.u32 	%r28, [%rd14];
	add.s32 	%r29, %r28, %r4;
	st.global.u32 	[%rd14], %r29;
	add.s32 	%r40, %r40, 1;
	setp.ne.s32 	%p4, %r40, 0;
	add.s32 	%r39, %r39, 1;
	add.s64 	%rd14, %rd14, 4;
	@%p4 bra 	$L__BB7_4;
	add.s32 	%r42, %r39, 1;
$L__BB7_6:
	sub.s32 	%r30, %r7, %r2;
	setp.lt.u32 	%p5, %r30, 3;
	@%p5 bra 	$L__BB7_9;
	mul.wide.u32 	%rd12, %r42, 4;
	add.s64 	%rd13, %rd12, %rd1;
	add.s64 	%rd15, %rd13, 8;
$L__BB7_8:
	ld.global.u32 	%r31, [%rd15+-8];
	add.s32 	%r32, %r31, %r4;
	st.global.u32 	[%rd15+-8], %r32;
	ld.global.u32 	%r33, [%rd15+-4];
	add.s32 	%r34, %r33, %r4;
	st.global.u32 	[%rd15+-4], %r34;
	ld.global.u32 	%r35, [%rd15];
	add.s32 	%r36, %r35, %r4;
	st.global.u32 	[%rd15], %r36;
	ld.global.u32 	%r37, [%rd15+4];
	add.s32 	%r38, %r37, %r4;
	st.global.u32 	[%rd15+4], %r38;
	add.s32 	%r42, %r42, 4;
	add.s64 	%rd15, %rd15, 16;
	setp.lt.u32 	%p6, %r42, %r23;
	@%p6 bra 	$L__BB7_8;
$L__BB7_9:
	ret;

}
	// .globl	_Z22serialsum_accrossblockPjiji
.visible .entry _Z22serialsum_accrossblockPjiji(
	.param .u64 .ptr .align 1 _Z22serialsum_accrossblockPjiji_param_0,
	.param .u32 _Z22serialsum_accrossblockPjiji_param_1,
	.param .u32 _Z22serialsum_accrossblockPjiji_param_2,
	.param .u32 _Z22serialsum_accrossblockPjiji_param_3
)
{
	.reg .pred 	%p<3>;
	.reg .b32 	%r<13>;
	.reg .b64 	%rd<7>;

	ld.param.u64 	%rd2, [_Z22serialsum_accrossblockPjiji_param_0];
	ld.param.u32 	%r6, [_Z22serialsum_accrossblockPjiji_param_1];
	ld.param.u32 	%r5, [_Z22serialsum_accrossblockPjiji_param_2];
	ld.param.u32 	%r7, [_Z22serialsum_accrossblockPjiji_param_3];
	mul.lo.s32 	%r1, %r7, %r6;
	shl.b32 	%r12, %r1, 1;
	setp.ge.u32 	%p1, %r12, %r5;
	@%p1 bra 	$L__BB8_3;
	cvta.to.global.u64 	%rd1, %rd2;
$L__BB8_2:
	sub.s32 	%r8, %r12, %r1;
	mul.wide.u32 	%rd3, %r8, 4;
	add.s64 	%rd4, %rd1, %rd3;
	ld.global.u32 	%r9, [%rd4];
	mul.wide.u32 	%rd5, %r12, 4;
	add.s64 	%rd6, %rd1, %rd5;
	ld.global.u32 	%r10, [%rd6];
	add.s32 	%r11, %r10, %r9;
	st.global.u32 	[%rd6], %r11;
	add.s32 	%r12, %r12, %r1;
	setp.lt.u32 	%p2, %r12, %r5;
	@%p2 bra 	$L__BB8_2;
$L__BB8_3:
	ret;

}
	// .globl	_Z10mergeblockPjij
.visible .entry _Z10mergeblockPjij(
	.param .u64 .ptr .align 1 _Z10mergeblockPjij_param_0,
	.param .u32 _Z10mergeblockPjij_param_1,
	.param .u32 _Z10mergeblockPjij_param_2
)
{
	.reg .pred 	%p<12>;
	.reg .b32 	%r<47>;
	.reg .b64 	%rd<9>;

	ld.param.u64 	%rd2, [_Z10mergeblockPjij_param_0];
	ld.param.u32 	%r16, [_Z10mergeblockPjij_param_1];
	ld.param.u32 	%r17, [_Z10mergeblockPjij_param_2];
	cvta.to.global.u64 	%rd1, %rd2;
	mov.u32 	%r1, %ctaid.x;
	setp.eq.s32 	%p1, %r1, 0;
	@%p1 bra 	$L__BB9_7;
	mov.u32 	%r18, %tid.x;
	mov.u32 	%r19, %ntid.x;
	mul.lo.s32 	%r20, %r19, %r1;
	add.s32 	%r21, %r20, %r18;
	mul.lo.s32 	%r22, %r20, %r16;
	mul.wide.u32 	%rd3, %r22, 4;
	add.s64 	%rd4, %rd1, %rd3;
	ld.global.u32 	%r2, [%rd4];
	mul.lo.s32 	%r3, %r16, %r21;
	add.s32 	%r4, %r3, %r16;
	setp.eq.s32 	%p2, %r3, %r22;
	selp.u32 	%r5, 1, 0, %p2;
	add.s32 	%r45, %r3, %r5;
	setp.le.s32 	%p3, %r16, %r5;
	setp.ge.u32 	%p4, %r45, %r17;
	or.pred  	%p5, %p3, %p4;
	@%p5 bra 	$L__BB9_7;
	not.b32 	%r23, %r3;
	add.s32 	%r24, %r17, %r23;
	sub.s32 	%r25, %r24, %r5;
	add.s32 	%r26, %r45, 1;
	max.s32 	%r27, %r4, %r26;
	add.s32 	%r28, %r27, %r23;
	sub.s32 	%r29, %r28, %r5;
	min.u32 	%r7, %r25, %r29;
	and.b32  	%r30, %r7, 3;
	setp.eq.s32 	%p6, %r30, 3;
	@%p6 bra 	$L__BB9_5;
	add.s32 	%r31, %r7, 1;
	and.b32  	%r32, %r31, 3;
	neg.s32 	%r43, %r32;
$L__BB9_4:
	.pragma "nounroll";
	mul.wide.s32 	%rd5, %r45, 4;
	add.s64 	%rd6, %rd1, %rd5;
	ld.global.u32 	%r33, [%rd6];
	add.s32 	%r34, %r33, %r2;
	st.global.u32 	[%rd6], %r34;
	add.s32 	%r45, %r45, 1;
	add.s32 	%r43, %r43, 1;
	setp.ne.s32 	%p7, %r43, 0;
	@%p7 bra 	$L__BB9_4;
$L__BB9_5:
	setp.lt.u32 	%p8, %r7, 3;
	@%p8 bra 	$L__BB9_7;
$L__BB9_6:
	mul.wide.s32 	%rd7, %r45, 4;
	add.s64 	%rd8, %rd1, %rd7;
	ld.global.u32 	%r35, [%rd8];
	add.s32 	%r36, %r35, %r2;
	st.global.u32 	[%rd8], %r36;
	ld.global.u32 	%r37, [%rd8+4];
	add.s32 	%r38, %r37, %r2;
	st.global.u32 	[%rd8+4], %r38;
	ld.global.u32 	%r39, [%rd8+8];
	add.s32 	%r40, %r39, %r2;
	st.global.u32 	[%rd8+8], %r40;
	ld.global.u32 	%r41, [%rd8+12];
	add.s32 	%r42, %r41, %r2;
	st.global.u32 	[%rd8+12], %r42;
	add.s32 	%r45, %r45, 4;
	setp.lt.s32 	%p9, %r45, %r4;
	setp.lt.u32 	%p10, %r45, %r17;
	and.pred  	%p11, %p9, %p10;
	@%p11 bra 	$L__BB9_6;
$L__BB9_7:
	ret;

}


// ===== COMPILED SASS (sm_100) =====

	.target	sm_100

	.elftype	@"ET_EXEC"


//--------------------- .note.nv.tkinfo           --------------------------
	.section	.note.nv.tkinfo,"",@"SHT_NOTE"
	.sectionflags	@"SHF_NOTE_NV_TKINFO"
	.tkinfo
        /*0018*/ 	.word	0x00000002
        /*0030*/ 	.string	""
        /*0030*/ 	.string	"ptxas"
        /*0030*/ 	.string	"Cuda compilation tools, release 13.0, V13.0.88"
        /*0030*/ 	.string	"Build cuda_13.0.r13.0/compiler.36424714_0"
        /*0030*/ 	.string	"-arch sm_100 -m 64 "



//--------------------- .note.nv.cuinfo           --------------------------
	.section	.note.nv.cuinfo,"",@"SHT_NOTE"
	.sectionflags	@"SHF_NOTE_NV_CUINFO"
        /*0018*/ 	.short	0x0002
        /*001a*/ 	.short	0x0064
        /*001c*/ 	.short	0x0082
	.zero		2


//--------------------- .nv.info                  --------------------------
	.section	.nv.info,"",@"SHT_CUDA_INFO"
	.align	4


	//----- nvinfo : EIATTR_REGCOUNT
	.align		4
        /*0000*/ 	.byte	0x04, 0x2f
        /*0002*/ 	.short	(.L_3 - .L_2)
	.align		4
.L_2:
        /*0004*/ 	.word	index@(_Z7getMaskPyPjijyj)
        /*0008*/ 	.word	0x00000014


	//----- nvinfo : EIATTR_FRAME_SIZE
	.align		4
.L_3:
        /*000c*/ 	.byte	0x04, 0x11
        /*000e*/ 	.short	(.L_5 - .L_4)
	.align		4
.L_4:
        /*0010*/ 	.word	index@(_Z7getMaskPyPjijyj)
        /*0014*/ 	.word	0x00000000


	//----- nvinfo : EIATTR_REGCOUNT
	.align		4
.L_5:
        /*0018*/ 	.byte	0x04, 0x2f
        /*001a*/ 	.short	(.L_7 - .L_6)
	.align		4
.L_6:
        /*001c*/ 	.word	index@(_Z8getIndexPjS_S_ijj)
        /*0020*/ 	.word	0x00000020


	//----- nvinfo : EIATTR_FRAME_SIZE
	.align		4
.L_7:
        /*0024*/ 	.byte	0x04, 0x11
        /*0026*/ 	.short	(.L_9 - .L_8)
	.align		4
.L_8:
        /*0028*/ 	.word	index@(_Z8getIndexPjS_S_ijj)
        /*002c*/ 	.word	0x00000010


	//----- nvinfo : EIATTR_REGCOUNT
	.align		4
.L_9:
        /*0030*/ 	.byte	0x04, 0x2f
        /*0032*/ 	.short	(.L_11 - .L_10)
	.align		4
.L_10:
        /*0034*/ 	.word	index@(_Z7scatterPyPjS_ij)
        /*0038*/ 	.word	0x0000001c


	//----- nvinfo : EIATTR_FRAME_SIZE
	.align		4
.L_11:
        /*003c*/ 	.byte	0x04, 0x11
        /*003e*/ 	.short	(.L_13 - .L_12)
	.align		4
.L_12:
        /*0040*/ 	.word	index@(_Z7scatterPyPjS_ij)
        /*0044*/ 	.word	0x00000000


	//----- nvinfo : EIATTR_REGCOUNT
	.align		4
.L_13:
        /*0048*/ 	.byte	0x04, 0x2f
        /*004a*/ 	.short	(.L_15 - .L_14)
	.align		4
.L_14:
        /*004c*/ 	.word	index@(_Z18gpu_add_block_sumsPjPKjS_m)
        /*0050*/ 	.word	0x0000000c


	//----- nvinfo : EIATTR_FRAME_SIZE
	.align		4
.L_15:
        /*0054*/ 	.byte	0x04, 0x11
        /*0056*/ 	.short	(.L_17 - .L_16)
	.align		4
.L_16:
        /*0058*/ 	.word	index@(_Z18gpu_add_block_sumsPjPKjS_m)
        /*005c*/ 	.word	0x00000000


	//----- nvinfo : EIATTR_REGCOUNT
	.align		4
.L_17:
        /*0060*/ 	.byte	0x04, 0x2f
        /*0062*/ 	.short	(.L_19 - .L_18)
	.align		4
.L_18:
        /*0064*/ 	.word	index@(_Z11gpu_prescanPjPKjS_jjj)
        /*0068*/ 	.word	0x0000000e


	//----- nvinfo : EIATTR_FRAME_SIZE
	.align		4
.L_19:
        /*006c*/ 	.byte	0x04, 0x11
        /*006e*/ 	.short	(.L_21 - .L_20)
	.align		4
.L_20:
        /*0070*/ 	.word	index@(_Z11gpu_prescanPjPKjS_jjj)
        /*0074*/ 	.word	0x00000000


	//----- nvinfo : EIATTR_REGCOUNT
	.align		4
.L_21:
        /*0078*/ 	.byte	0x04, 0x2f
        /*007a*/ 	.short	(.L_23 - .L_22)
	.align		4
.L_22:
        /*007c*/ 	.word	index@(_Z9prefixsumPjS_ij)
        /*0080*/ 	.word	0x0000001c


	//----- nvinfo : EIATTR_FRAME_SIZE
	.align		4
.L_23:
        /*0084*/ 	.byte	0x04, 0x11
        /*0086*/ 	.short	(.L_25 - .L_24)
	.align		4
.L_24:
        /*0088*/ 	.word	index@(_Z9prefixsumPjS_ij)
        /*008c*/ 	.word	0x00000000


	//----- nvinfo : EIATTR_REGCOUNT
	.align		4
.L_25:
        /*0090*/ 	.byte	0x04, 0x2f
        /*0092*/ 	.short	(.L_27 - .L_26)
	.align		4
.L_26:
        /*0094*/ 	.word	index@(_Z23serialsum_accrossthreadPjij)
        /*0098*/ 	.word	0x00000010


	//----- nvinfo : EIATTR_FRAME_SIZE
	.align		4
.L_27:
        /*009c*/ 	.byte	0x04, 0x11
        /*009e*/ 	.short	(.L_29 - .L_28)
	.align		4
.L_28:
        /*00a0*/ 	.word	index@(_Z23serialsum_accrossthreadPjij)
        /*00a4*/ 	.word	0x00000000


	//----- nvinfo : EIATTR_REGCOUNT
	.align		4
.L_29:
        /*00a8*/ 	.byte	0x04, 0x2f
        /*00aa*/ 	.short	(.L_31 - .L_30)
	.align		4
.L_30:
        /*00ac*/ 	.word	index@(_Z11mergethreadPjij)
        /*00b0*/ 	.word	0x00000020


	//----- nvinfo : EIATTR_FRAME_SIZE
	.align		4
.L_31:
        /*00b4*/ 	.byte	0x04, 0x11
        /*00b6*/ 	.short	(.L_33 - .L_32)
	.align		4
.L_32:
        /*00b8*/ 	.word	index@(_Z11mergethreadPjij)
        /*00bc*/ 	.word	0x00000000


	//----- nvinfo : EIATTR_REGCOUNT
	.align		4
.L_33:
        /*00c0*/ 	.byte	0x04, 0x2f
        /*00c2*/ 	.short	(.L_35 - .L_34)
	.align		4
.L_34:
        /*00c4*/ 	.word	index@(_Z22serialsum_accrossblockPjiji)
        /*00c8*/ 	.word	0x00000010


	//----- nvinfo : EIATTR_FRAME_SIZE
	.align		4
.L_35:
        /*00cc*/ 	.byte	0x04, 0x11
        /*00ce*/ 	.short	(.L_37 - .L_36)
	.align		4
.L_36:
        /*00d0*/ 	.word	index@(_Z22serialsum_accrossblockPjiji)
        /*00d4*/ 	.word	0x00000000


	//----- nvinfo : EIATTR_REGCOUNT
	.align		4
.L_37:
        /*00d8*/ 	.byte	0x04, 0x2f
        /*00da*/ 	.short	(.L_39 - .L_38)
	.align		4
.L_38:
        /*00dc*/ 	.word	index@(_Z10mergeblockPjij)
        /*00e0*/ 	.word	0x00000014


	//----- nvinfo : EIATTR_FRAME_SIZE
	.align		4
.L_39:
        /*00e4*/ 	.byte	0x04, 0x11
        /*00e6*/ 	.short	(.L_41 - .L_40)
	.align		4
.L_40:
        /*00e8*/ 	.word	index@(_Z10mergeblockPjij)
        /*00ec*/ 	.word	0x00000000


	//----- nvinfo : EIATTR_MIN_STACK_SIZE
	.align		4
.L_41:
        /*00f0*/ 	.byte	0x04, 0x12
        /*00f2*/ 	.short	(.L_43 - .L_42)
	.align		4
.L_42:
        /*00f4*/ 	.word	index@(_Z10mergeblockPjij)
        /*00f8*/ 	.word	0x00000000


	//----- nvinfo : EIATTR_MIN_STACK_SIZE
	.align		4
.L_43:
        /*00fc*/ 	.byte	0x04, 0x12
        /*00fe*/ 	.short	(.L_45 - .L_44)
	.align		4
.L_44:
        /*0100*/ 	.word	index@(_Z22serialsum_accrossblockPjiji)
        /*0104*/ 	.word	0x00000000


	//----- nvinfo : EIATTR_MIN_STACK_SIZE
	.align		4
.L_45:
        /*0108*/ 	.byte	0x04, 0x12
        /*010a*/ 	.short	(.L_47 - .L_46)
	.align		4
.L_46:
        /*010c*/ 	.word	index@(_Z11mergethreadPjij)
        /*0110*/ 	.word	0x00000000


	//----- nvinfo : EIATTR_MIN_STACK_SIZE
	.align		4
.L_47:
        /*0114*/ 	.byte	0x04, 0x12
        /*0116*/ 	.short	(.L_49 - .L_48)
	.align		4
.L_48:
        /*0118*/ 	.word	index@(_Z23serialsum_accrossthreadPjij)
        /*011c*/ 	.word	0x00000000


	//----- nvinfo : EIATTR_MIN_STACK_SIZE
	.align		4
.L_49:
        /*0120*/ 	.byte	0x04, 0x12
        /*0122*/ 	.short	(.L_51 - .L_50)
	.align		4
.L_50:
        /*0124*/ 	.word	index@(_Z9prefixsumPjS_ij)
        /*0128*/ 	.word	0x00000000


	//----- nvinfo : EIATTR_MIN_STACK_SIZE
	.align		4
.L_51:
        /*012c*/ 	.byte	0x04, 0x12
        /*012e*/ 	.short	(.L_53 - .L_52)
	.align		4
.L_52:
        /*0130*/ 	.word	index@(_Z11gpu_prescanPjPKjS_jjj)
        /*0134*/ 	.word	0x00000000


	//----- nvinfo : EIATTR_MIN_STACK_SIZE
	.align		4
.L_53:
        /*0138*/ 	.byte	0x04, 0x12
        /*013a*/ 	.short	(.L_55 - .L_54)
	.align		4
.L_54:
        /*013c*/ 	.word	index@(_Z18gpu_add_block_sumsPjPKjS_m)
        /*0140*/ 	.word	0x00000000


	//----- nvinfo : EIATTR_MIN_STACK_SIZE
	.align		4
.L_55:
        /*0144*/ 	.byte	0x04, 0x12
        /*0146*/ 	.short	(.L_57 - .L_56)
	.align		4
.L_56:
        /*0148*/ 	.word	index@(_Z7scatterPyPjS_ij)
        /*014c*/ 	.word	0x00000000


	//----- nvinfo : EIATTR_MIN_STACK_SIZE
	.align		4
.L_57:
        /*0150*/ 	.byte	0x04, 0x12
        /*0152*/ 	.short	(.L_59 - .L_58)
	.align		4
.L_58:
        /*0154*/ 	.word	index@(_Z8getIndexPjS_S_ijj)
        /*0158*/ 	.word	0x00000010


	//----- nvinfo : EIATTR_MIN_STACK_SIZE
	.align		4
.L_59:
        /*015c*/ 	.byte	0x04, 0x12
        /*015e*/ 	.short	(.L_61 - .L_60)
	.align		4
.L_60:
        /*0160*/ 	.word	index@(_Z7getMaskPyPjijyj)
        /*0164*/ 	.word	0x00000000
.L_61:


//--------------------- .nv.compat                --------------------------
	.section	.nv.compat,"",@"SHT_CUDA_COMPAT_INFO"
	.align	4
        /*0000*/ 	.byte	0x02, 0x09, 0x00, 0x00, 0x02, 0x02, 0x01, 0x00, 0x02, 0x05, 0x05, 0x00, 0x03, 0x07, 0x01, 0x01
        /*0010*/ 	.byte	0x02, 0x03, 0x00, 0x00, 0x02, 0x06, 0x01, 0x00, 0x04, 0x0b, 0x08, 0x00, 0x09, 0x00, 0x00, 0x00
        /*0020*/ 	.byte	0x00, 0x00, 0x00, 0x00


//--------------------- .nv.info._Z10mergeblockPjij --------------------------
	.section	.nv.info._Z10mergeblockPjij,"",@"SHT_CUDA_INFO"
	.sectionflags	@""
	.align	4


	//----- nvinfo : EIATTR_CUDA_API_VERSION
	.align		4
        /*0000*/ 	.byte	0x04, 0x37
        /*0002*/ 	.short	(.L_63 - .L_62)
.L_62:
        /*0004*/ 	.word	0x00000082


	//----- nvinfo : EIATTR_KPARAM_INFO
	.align		4
.L_63:
        /*0008*/ 	.byte	0x04, 0x17
        /*000a*/ 	.short	(.L_65 - .L_64)
.L_64:
        /*000c*/ 	.word	0x00000000
        /*0010*/ 	.short	0x0002
        /*0012*/ 	.short	0x000c
        /*0014*/ 	.byte	0x00, 0xf0, 0x11, 0x00


	//----- nvinfo : EIATTR_KPARAM_INFO
	.align		4
.L_65:
        /*0018*/ 	.byte	0x04, 0x17
        /*001a*/ 	.short	(.L_67 - .L_66)
.L_66:
        /*001c*/ 	.word	0x00000000
        /*0020*/ 	.short	0x0001
        /*0022*/ 	.short	0x0008
        /*0024*/ 	.byte	0x00, 0xf0, 0x11, 0x00


	//----- nvinfo : EIATTR_KPARAM_INFO
	.align		4
.L_67:
        /*0028*/ 	.byte	0x04, 0x17
        /*002a*/ 	.short	(.L_69 - .L_68)
.L_68:
        /*002c*/ 	.word	0x00000000
        /*0030*/ 	.short	0x0000
        /*0032*/ 	.short	0x0000
        /*0034*/ 	.byte	0x00, 0xf5, 0x21, 0x00


	//----- nvinfo : EIATTR_SPARSE_MMA_MASK
	.align		4
.L_69:
        /*0038*/ 	.byte	0x03, 0x50
        /*003a*/ 	.short	0x0000


	//----- nvinfo : EIATTR_MAXREG_COUNT
	.align		4
        /*003c*/ 	.byte	0x03, 0x1b
        /*003e*/ 	.short	0x00ff


	//----- nvinfo : EIATTR_MERCURY_ISA_VERSION
	.align		4
        /*0040*/ 	.byte	0x03, 0x5f
        /*0042*/ 	.short	0x0101


	//----- nvinfo : EIATTR_VRC_CTA_INIT_COUNT
	.align		4
        /*0044*/ 	.byte	0x02, 0x4a
	.zero		1
	.zero		1


	//----- nvinfo : EIATTR_EXIT_INSTR_OFFSETS
	.align		4
        /*0048*/ 	.byte	0x04, 0x1c
        /*004a*/ 	.short	(.L_71 - .L_70)


	//   ....[0]....
.L_70:
        /*004c*/ 	.word	0x00000030


	//   ....[1]....
        /*0050*/ 	.word	0x00000100


	//   ....[2]....
        /*0054*/ 	.word	0x000002c0


	//   ....[3]....
        /*0058*/ 	.word	0x000003e0


	//----- nvinfo : EIATTR_CRS_STACK_SIZE
	.align		4
.L_71:
        /*005c*/ 	.byte	0x04, 0x1e
        /*005e*/ 	.short	(.L_73 - .L_72)
.L_72:
        /*0060*/ 	.word	0x00000000


	//----- nvinfo : EIATTR_CBANK_PARAM_SIZE
	.align		4
.L_73:
        /*0064*/ 	.byte	0x03, 0x19
        /*0066*/ 	.short	0x0010


	//----- nvinfo : EIATTR_PARAM_CBANK
	.align		4
        /*0068*/ 	.byte	0x04, 0x0a
        /*006a*/ 	.short	(.L_75 - .L_74)
	.align		4
.L_74:
        /*006c*/ 	.word	index@(.nv.constant0._Z10mergeblockPjij)
        /*0070*/ 	.short	0x0380
        /*0072*/ 	.short	0x0010


	//----- nvinfo : EIATTR_SW_WAR
	.align		4
.L_75:
        /*0074*/ 	.byte	0x04, 0x36
        /*0076*/ 	.short	(.L_77 - .L_76)
.L_76:
        /*0078*/ 	.word	0x00000008
.L_77:


//--------------------- .nv.info._Z22serialsum_accrossblockPjiji --------------------------
	.section	.nv.info._Z22serialsum_accrossblockPjiji,"",@"SHT_CUDA_INFO"
	.sectionflags	@""
	.align	4


	//----- nvinfo : EIATTR_CUDA_API_VERSION
	.align		4
        /*0000*/ 	.byte	0x04, 0x37
        /*0002*/ 	.short	(.L_79 - .L_78)
.L_78:
        /*0004*/ 	.word	0x00000082


	//----- nvinfo : EIATTR_KPARAM_INFO
	.align		4
.L_79:
        /*0008*/ 	.byte	0x04, 0x17
        /*000a*/ 	.short	(.L_81 - .L_80)
.L_80:
        /*000c*/ 	.word	0x00000000
        /*0010*/ 	.short	0x0003
        /*0012*/ 	.short	0x0010
        /*0014*/ 	.byte	0x00, 0xf0, 0x11, 0x00


	//----- nvinfo : EIATTR_KPARAM_INFO
	.align		4
.L_81:
        /*0018*/ 	.byte	0x04, 0x17
        /*001a*/ 	.short	(.L_83 - .L_82)
.L_82:
        /*001c*/ 	.word	0x00000000
        /*0020*/ 	.short	0x0002
        /*0022*/ 	.short	0x000c
        /*0024*/ 	.byte	0x00, 0xf0, 0x11, 0x00


	//----- nvinfo : EIATTR_KPARAM_INFO
	.align		4
.L_83:
        /*0028*/ 	.byte	0x04, 0x17
        /*002a*/ 	.short	(.L_85 - .L_84)
.L_84:
        /*002c*/ 	.word	0x00000000
        /*0030*/ 	.short	0x0001
        /*0032*/ 	.short	0x0008
        /*0034*/ 	.byte	0x00, 0xf0, 0x11, 0x00


	//----- nvinfo : EIATTR_KPARAM_INFO
	.align		4
.L_85:
        /*0038*/ 	.byte	0x04, 0x17
        /*003a*/ 	.short	(.L_87 - .L_86)
.L_86:
        /*003c*/ 	.word	0x00000000
        /*0040*/ 	.short	0x0000
        /*0042*/ 	.short	0x0000
        /*0044*/ 	.byte	0x00, 0xf5, 0x21, 0x00


	//----- nvinfo : EIATTR_SPARSE_MMA_MASK
	.align		4
.L_87:
        /*0048*/ 	.byte	0x03, 0x50
        /*004a*/ 	.short	0x0000


	//----- nvinfo : EIATTR_MAXREG_COUNT
	.align		4
        /*004c*/ 	.byte	0x03, 0x1b
        /*004e*/ 	.short	0x00ff


	//----- nvinfo : EIATTR_MERCURY_ISA_VERSION
	.align		4
        /*0050*/ 	.byte	0x03, 0x5f
        /*0052*/ 	.short	0x0101


	//----- nvinfo : EIATTR_VRC_CTA_INIT_COUNT
	.align		4
        /*0054*/ 	.byte	0x02, 0x4a
	.zero		1
	.zero		1


	//----- nvinfo : EIATTR_EXIT_INSTR_OFFSETS
	.align		4
        /*0058*/ 	.byte	0x04, 0x1c
        /*005a*/ 	.short	(.L_89 - .L_88)


	//   ....[0]....
.L_88:
        /*005c*/ 	.word	0x00000060


	//   ....[1]....
        /*0060*/ 	.word	0x00000150


	//----- nvinfo : EIATTR_CBANK_PARAM_SIZE
	.align		4
.L_89:
        /*0064*/ 	.byte	0x03, 0x19
        /*0066*/ 	.short	0x0014


	//----- nvinfo : EIATTR_PARAM_CBANK
	.align		4
        /*0068*/ 	.byte	0x04, 0x0a
        /*006a*/ 	.short	(.L_91 - .L_90)
	.align		4
.L_90:
        /*006c*/ 	.word	index@(.nv.constant0._Z22serialsum_accrossblockPjiji)
        /*0070*/ 	.short	0x0380
        /*0072*/ 	.short	0x0014


	//----- nvinfo : EIATTR_SW_WAR
	.align		4
.L_91:
        /*0074*/ 	.byte	0x04, 0x36
        /*0076*/ 	.short	(.L_93 - .L_92)
.L_92:
        /*0078*/ 	.word	0x00000008
.L_93:


//--------------------- .nv.info._Z11mergethreadPjij --------------------------
	.section	.nv.info._Z11mergethreadPjij,"",@"SHT_CUDA_INFO"
	.sectionflags	@""
	.align	4


	//----- nvinfo : EIATTR_CUDA_API_VERSION
	.align		4
        /*0000*/ 	.byte	0x04, 0x37
        /*0002*/ 	.short	(.L_95 - .L_94)
.L_94:
        /*0004*/ 	.word	0x00000082


	//----- nvinfo : EIATTR_KPARAM_INFO
	.align		4
.L_95:
        /*0008*/ 	.byte	0x04, 0x17
        /*000a*/ 	.short	(.L_97 - .L_96)
.L_96:
        /*000c*/ 	.word	0x00000000
        /*0010*/ 	.short	0x0002
        /*0012*/ 	.short	0x000c
        /*0014*/ 	.byte	0x00, 0xf0, 0x11, 0x00


	//----- nvinfo : EIATTR_KPARAM_INFO
	.align		4
.L_97:
        /*0018*/ 	.byte	0x04, 0x17
        /*001a*/ 	.short	(.L_99 - .L_98)
.L_98:
        /*001c*/ 	.word	0x00000000
        /*0020*/ 	.short	0x0001
        /*0022*/ 	.short	0x0008
        /*0024*/ 	.byte	0x00, 0xf0, 0x11, 0x00


	//----- nvinfo : EIATTR_KPARAM_INFO
	.align		4
.L_99:
        /*0028*/ 	.byte	0x04, 0x17
        /*002a*/ 	.short	(.L_101 - .L_100)
.L_100:
        /*002c*/ 	.word	0x00000000
        /*0030*/ 	.short	0x0000
        /*0032*/ 	.short	0x0000
        /*0034*/ 	.byte	0x00, 0xf5, 0x21, 0x00


	//----- nvinfo : EIATTR_SPARSE_MMA_MASK
	.align		4
.L_101:
        /*0038*/ 	.byte	0x03, 0x50
        /*003a*/ 	.short	0x0000


	//----- nvinfo : EIATTR_MAXREG_COUNT
	.align		4
        /*003c*/ 	.byte	0x03, 0x1b
        /*003e*/ 	.short	0x00ff


	//----- nvinfo : EIATTR_MERCURY_ISA_VERSION
	.align		4
        /*0040*/ 	.byte	0x03, 0x5f
        /*0042*/ 	.short	0x0101


	//----- nvinfo : EIATTR_VRC_CTA_INIT_COUNT
	.align		4
        /*0044*/ 	.byte	0x02, 0x4a
	.zero		1
	.zero		1


	//----- nvinfo : EIATTR_EXIT_INSTR_OFFSETS
	.align		4
        /*0048*/ 	.byte	0x04, 0x1c
        /*004a*/ 	.short	(.L_103 - .L_102)


	//   ....[0]....
.L_102:
        /*004c*/ 	.word	0x00000030


	//   ....[1]....
        /*0050*/ 	.word	0x000000c0


	//   ....[2]....
        /*0054*/ 	.word	0x000002d0


	//   ....[3]....
        /*0058*/ 	.word	0x00000a80


	//   ....[4]....
        /*005c*/ 	.word	0x00000b50


	//----- nvinfo : EIATTR_CRS_STACK_SIZE
	.align		4
.L_103:
        /*0060*/ 	.byte	0x04, 0x1e
        /*0062*/ 	.short	(.L_105 - .L_104)
.L_104:
        /*0064*/ 	.word	0x00000000


	//----- nvinfo : EIATTR_CBANK_PARAM_SIZE
	.align		4
.L_105:
        /*0068*/ 	.byte	0x03, 0x19
        /*006a*/ 	.short	0x0010


	//----- nvinfo : EIATTR_PARAM_CBANK
	.align		4
        /*006c*/ 	.byte	0x04, 0x0a
        /*006e*/ 	.short	(.L_107 - .L_106)
	.align		4
.L_106:
        /*0070*/ 	.word	index@(.nv.constant0._Z11mergethreadPjij)
        /*0074*/ 	.short	0x0380
        /*0076*/ 	.short	0x0010


	//----- nvinfo : EIATTR_SW_WAR
	.align		4
.L_107:
        /*0078*/ 	.byte	0x04, 0x36
        /*007a*/ 	.short	(.L_109 - .L_108)
.L_108:
        /*007c*/ 	.word	0x00000008
.L_109:


//--------------------- .nv.info._Z23serialsum_accrossthreadPjij --------------------------
	.section	.nv.info._Z23serialsum_accrossthreadPjij,"",@"SHT_CUDA_INFO"
	.sectionflags	@""
	.align	4


	//----- nvinfo : EIATTR_CUDA_API_VERSION
	.align		4
        /*0000*/ 	.byte	0x04, 0x37
        /*0002*/ 	.short	(.L_111 - .L_110)
.L_110:
        /*0004*/ 	.word	0x00000082


	//----- nvinfo : EIATTR_KPARAM_INFO
	.align		4
.L_111:
        /*0008*/ 	.byte	0x04, 0x17
        /*000a*/ 	.short	(.L_113 - .L_112)
.L_112:
        /*000c*/ 	.word	0x00000000
        /*0010*/ 	.short	0x0002
        /*0012*/ 	.short	0x000c
        /*0014*/ 	.byte	0x00, 0xf0, 0x11, 0x00


	//----- nvinfo : EIATTR_KPARAM_INFO
	.align		4
.L_113:
        /*0018*/ 	.byte	0x04, 0x17
        /*001a*/ 	.short	(.L_115 - .L_114)
.L_114:
        /*001c*/ 	.word	0x00000000
        /*0020*/ 	.short	0x0001
        /*0022*/ 	.short	0x0008
        /*0024*/ 	.byte	0x00, 0xf0, 0x11, 0x00


	//----- nvinfo : EIATTR_KPARAM_INFO
	.align		4
.L_115:
        /*0028*/ 	.byte	0x04, 0x17
        /*002a*/ 	.short	(.L_117 - .L_116)
.L_116:
        /*002c*/ 	.word	0x00000000
        /*0030*/ 	.short	0x0000
        /*0032*/ 	.short	0x0000
        /*0034*/ 	.byte	0x00, 0xf5, 0x21, 0x00


	//----- nvinfo : EIATTR_SPARSE_MMA_MASK
	.align		4
.L_117:
        /*0038*/ 	.byte	0x03, 0x50
        /*003a*/ 	.short	0x0000


	//----- nvinfo : EIATTR_MAXREG_COUNT
	.align		4
        /*003c*/ 	.byte	0x03, 0x1b
        /*003e*/ 	.short	0x00ff


	//----- nvinfo : EIATTR_MERCURY_ISA_VERSION
	.align		4
        /*0040*/ 	.byte	0x03, 0x5f
        /*0042*/ 	.short	0x0101


	//----- nvinfo : EIATTR_VRC_CTA_INIT_COUNT
	.align		4
        /*0044*/ 	.byte	0x02, 0x4a
	.zero		1
	.zero		1


	//----- nvinfo : EIATTR_EXIT_INSTR_OFFSETS
	.align		4
        /*0048*/ 	.byte	0x04, 0x1c
        /*004a*/ 	.short	(.L_119 - .L_118)


	//   ....[0]....
.L_118:
        /*004c*/ 	.word	0x000000c0


	//   ....[1]....
        /*0050*/ 	.word	0x000001d0


	//----- nvinfo : EIATTR_CRS_STACK_SIZE
	.align		4
.L_119:
        /*0054*/ 	.byte	0x04, 0x1e
        /*0056*/ 	.short	(.L_121 - .L_120)
.L_120:
        /*0058*/ 	.word	0x00000000


	//----- nvinfo : EIATTR_CBANK_PARAM_SIZE
	.align		4
.L_121:
        /*005c*/ 	.byte	0x03, 0x19
        /*005e*/ 	.short	0x0010


	//----- nvinfo : EIATTR_PARAM_CBANK
	.align		4
        /*0060*/ 	.byte	0x04, 0x0a
        /*0062*/ 	.short	(.L_123 - .L_122)
	.align		4
.L_122:
        /*0064*/ 	.word	index@(.nv.constant0._Z23serialsum_accrossthreadPjij)
        /*0068*/ 	.short	0x0380
        /*006a*/ 	.short	0x0010


	//----- nvinfo : EIATTR_SW_WAR
	.align		4
.L_123:
        /*006c*/ 	.byte	0x04, 0x36
        /*006e*/ 	.short	(.L_125 - .L_124)
.L_124:
        /*0070*/ 	.word	0x00000008
.L_125:


//--------------------- .nv.info._Z9prefixsumPjS_ij --------------------------
	.section	.nv.info._Z9prefixsumPjS_ij,"",@"SHT_CUDA_INFO"
	.sectionflags	@""
	.align	4


	//----- nvinfo : EIATTR_CUDA_API_VERSION
	.align		4
        /*0000*/ 	.byte	0x04, 0x37
        /*0002*/ 	.short	(.L_127 - .L_126)
.L_126:
        /*0004*/ 	.word	0x00000082


	//----- nvinfo : EIATTR_KPARAM_INFO
	.align		4
.L_127:
        /*0008*/ 	.byte	0x04, 0x17
        /*000a*/ 	.short	(.L_129 - .L_128)
.L_128:
        /*000c*/ 	.word	0x00000000
        /*0010*/ 	.short	0x0003
        /*0012*/ 	.short	0x0014
        /*0014*/ 	.byte	0x00, 0xf0, 0x11, 0x00


	//----- nvinfo : EIATTR_KPARAM_INFO
	.align		4
.L_129:
        /*0018*/ 	.byte	0x04, 0x17
        /*001a*/ 	.short	(.L_131 - .L_130)
.L_130:
        /*001c*/ 	.word	0x00000000
        /*0020*/ 	.short	0x0002
        /*0022*/ 	.short	0x0010
        /*0024*/ 	.byte	0x00, 0xf0, 0x11, 0x00


	//----- nvinfo : EIATTR_KPARAM_INFO
	.align		4
.L_131:
        /*0028*/ 	.byte	0x04, 0x17
        /*002a*/ 	.short	(.L_133 - .L_132)
.L_132:
        /*002c*/ 	.word	0x00000000
        /*0030*/ 	.short	0x0001
        /*0032*/ 	.short	0x0008
        /*0034*/ 	.byte	0x00, 0xf5, 0x21, 0x00


	//----- nvinfo : EIATTR_KPARAM_INFO
	.align		4
.L_133:
        /*0038*/ 	.byte	0x04, 0x17
        /*003a*/ 	.short	(.L_135 - .L_134)
.L_134:
        /*003c*/ 	.word	0x00000000
        /*0040*/ 	.short	0x0000
        /*0042*/ 	.short	0x0000
        /*0044*/ 	.byte	0x00, 0xf5, 0x21, 0x00


	//----- nvinfo : EIATTR_SPARSE_MMA_MASK
	.align		4
.L_135:
        /*0048*/ 	.byte	0x03, 0x50
        /*004a*/ 	.short	0x0000


	//----- nvinfo : EIATTR_MAXREG_COUNT
	.align		4
        /*004c*/ 	.byte	0x03, 0x1b
        /*004e*/ 	.short	0x00ff


	//----- nvinfo : EIATTR_MERCURY_ISA_VERSION
	.align		4
        /*0050*/ 	.byte	0x03, 0x5f
        /*0052*/ 	.short	0x0101


	//----- nvinfo : EIATTR_VRC_CTA_INIT_COUNT
	.align		4
        /*0054*/ 	.byte	0x02, 0x4a
	.zero		1
	.zero		1


	//----- nvinfo : EIATTR_EXIT_INSTR_OFFSETS
	.align		4
        /*0058*/ 	.byte	0x04, 0x1c
        /*005a*/ 	.short	(.L_137 - .L_136)


	//   ....[0]....
.L_136:
        /*005c*/ 	.word	0x00000090


	//   ....[1]....
        /*0060*/ 	.word	0x00000140


	//   ....[2]....
        /*0064*/ 	.word	0x00000300


	//   ....[3]....
        /*0068*/ 	.word	0x00000520


	//----- nvinfo : EIATTR_CRS_STACK_SIZE
	.align		4
.L_137:
        /*006c*/ 	.byte	0x04, 0x1e
        /*006e*/ 	.short	(.L_139 - .L_138)
.L_138:
        /*0070*/ 	.word	0x00000000


	//----- nvinfo : EIATTR_CBANK_PARAM_SIZE
	.align		4
.L_139:
        /*0074*/ 	.byte	0x03, 0x19
        /*0076*/ 	.short	0x0018


	//----- nvinfo : EIATTR_PARAM_CBANK
	.align		4
        /*0078*/ 	.byte	0x04, 0x0a
        /*007a*/ 	.short	(.L_141 - .L_140)
	.align		4
.L_140:
        /*007c*/ 	.word	index@(.nv.constant0._Z9prefixsumPjS_ij)
        /*0080*/ 	.short	0x0380
        /*0082*/ 	.short	0x0018


	//----- nvinfo : EIATTR_SW_WAR
	.align		4
.L_141:
        /*0084*/ 	.byte	0x04, 0x36
        /*0086*/ 	.short	(.L_143 - .L_142)
.L_142:
        /*0088*/ 	.word	0x00000008
.L_143:


//--------------------- .nv.info._Z11gpu_prescanPjPKjS_jjj --------------------------
	.section	.nv.info._Z11gpu_prescanPjPKjS_jjj,"",@"SHT_CUDA_INFO"
	.sectionflags	@""
	.align	4


	//----- nvinfo : EIATTR_CUDA_API_VERSION
	.align		4
        /*0000*/ 	.byte	0x04, 0x37
        /*0002*/ 	.short	(.L_145 - .L_144)
.L_144:
        /*0004*/ 	.word	0x00000082


	//----- nvinfo : EIATTR_KPARAM_INFO
	.align		4
.L_145:
        /*0008*/ 	.byte	0x04, 0x17
        /*000a*/ 	.short	(.L_147 - .L_146)
.L_146:
        /*000c*/ 	.word	0x00000000
        /*0010*/ 	.short	0x0005
        /*0012*/ 	.short	0x0020
        /*0014*/ 	.byte	0x00, 0xf0, 0x11, 0x00


	//----- nvinfo : EIATTR_KPARAM_INFO
	.align		4
.L_147:
        /*0018*/ 	.byte	0x04, 0x17
        /*001a*/ 	.short	(.L_149 - .L_148)
.L_148:
        /*001c*/ 	.word	0x00000000
        /*0020*/ 	.short	0x0004
        /*0022*/ 	.short	0x001c
        /*0024*/ 	.byte	0x00, 0xf0, 0x11, 0x00


	//----- nvinfo : EIATTR_KPARAM_INFO
	.align		4
.L_149:
        /*0028*/ 	.byte	0x04, 0x17
        /*002a*/ 	.short	(.L_151 - .L_150)
.L_150:
        /*002c*/ 	.word	0x00000000
        /*0030*/ 	.short	0x0003
        /*0032*/ 	.short	0x0018
        /*0034*/ 	.byte	0x00, 0xf0, 0x11, 0x00


	//----- nvinfo : EIATTR_KPARAM_INFO
	.align		4
.L_151:
        /*0038*/ 	.byte	0x04, 0x17
        /*003a*/ 	.short	(.L_153 - .L_152)
.L_152:
        /*003c*/ 	.word	0x00000000
        /*0040*/ 	.short	0x0002
        /*0042*/ 	.short	0x0010
        /*0044*/ 	.byte	0x00, 0xf5, 0x21, 0x00


	//----- nvinfo : EIATTR_KPARAM_INFO
	.align		4
.L_153:
        /*0048*/ 	.byte	0x04, 0x17
        /*004a*/ 	.short	(.L_155 - .L_154)
.L_154:
        /*004c*/ 	.word	0x00000000
        /*0050*/ 	.short	0x0001
        /*0052*/ 	.short	0x0008
        /*0054*/ 	.byte	0x00, 0xf5, 0x21, 0x00


	//----- nvinfo : EIATTR_KPARAM_INFO
	.align		4
.L_155:
        /*0058*/ 	.byte	0x04, 0x17
        /*005a*/ 	.short	(.L_157 - .L_156)
.L_156:
        /*005c*/ 	.word	0x00000000
        /*0060*/ 	.short	0x0000
        /*0062*/ 	.short	0x0000
        /*0064*/ 	.byte	0x00, 0xf5, 0x21, 0x00


	//----- nvinfo : EIATTR_SPARSE_MMA_MASK
	.align		4
.L_157:
        /*0068*/ 	.byte	0x03, 0x50
        /*006a*/ 	.short	0x0000


	//----- nvinfo : EIATTR_MAXREG_COUNT
	.align		4
        /*006c*/ 	.byte	0x03, 0x1b
        /*006e*/ 	.short	0x00ff


	//----- nvinfo : EIATTR_NUM_BARRIERS
	.align		4
        /*0070*/ 	.byte	0x02, 0x4c
        /*0072*/ 	.byte	0x01
	.zero		1


	//----- nvinfo : EIATTR_MERCURY_ISA_VERSION
	.align		4
        /*0074*/ 	.byte	0x03, 0x5f
        /*0076*/ 	.short	0x0101


	//----- nvinfo : EIATTR_VRC_CTA_INIT_COUNT
	.align		4
        /*0078*/ 	.byte	0x02, 0x4a
	.zero		1
	.zero		1


	//----- nvinfo : EIATTR_EXIT_INSTR_OFFSETS
	.align		4
        /*007c*/ 	.byte	0x04, 0x1c
        /*007e*/ 	.short	(.L_159 - .L_158)


	//   ....[0]....
.L_158:
        /*0080*/ 	.word	0x00000700


	//   ....[1]....
        /*0084*/ 	.word	0x00000770


	//   ....[2]....
        /*0088*/ 	.word	0x000007b0


	//----- nvinfo : EIATTR_CRS_STACK_SIZE
	.align		4
.L_159:
        /*008c*/ 	.byte	0x04, 0x1e
        /*008e*/ 	.short	(.L_161 - .L_160)
.L_160:
        /*0090*/ 	.word	0x00000000


	//----- nvinfo : EIATTR_CBANK_PARAM_SIZE
	.align		4
.L_161:
        /*0094*/ 	.byte	0x03, 0x19
        /*0096*/ 	.short	0x0024


	//----- nvinfo : EIATTR_PARAM_CBANK
	.align		4
        /*0098*/ 	.byte	0x04, 0x0a
        /*009a*/ 	.short	(.L_163 - .L_162)
	.align		4
.L_162:
        /*009c*/ 	.word	index@(.nv.constant0._Z11gpu_prescanPjPKjS_jjj)
        /*00a0*/ 	.short	0x0380
        /*00a2*/ 	.short	0x0024


	//----- nvinfo : EIATTR_SW_WAR
	.align		4
.L_163:
        /*00a4*/ 	.byte	0x04, 0x36
        /*00a6*/ 	.short	(.L_165 - .L_164)
.L_164:
        /*00a8*/ 	.word	0x00000008
.L_165:


//--------------------- .nv.info._Z18gpu_add_block_sumsPjPKjS_m --------------------------
	.section	.nv.info._Z18gpu_add_block_sumsPjPKjS_m,"",@"SHT_CUDA_INFO"
	.sectionflags	@""
	.align	4


	//----- nvinfo : EIATTR_CUDA_API_VERSION
	.align		4
        /*0000*/ 	.byte	0x04, 0x37
        /*0002*/ 	.short	(.L_167 - .L_166)
.L_166:
        /*0004*/ 	.word	0x00000082


	//----- nvinfo : EIATTR_KPARAM_INFO
	.align		4
.L_167:
        /*0008*/ 	.byte	0x04, 0x17
        /*000a*/ 	.short	(.L_169 - .L_168)
.L_168:
        /*000c*/ 	.word	0x00000000
        /*0010*/ 	.short	0x0003
        /*0012*/ 	.short	0x0018
        /*0014*/ 	.byte	0x00, 0xf0, 0x21, 0x00


	//----- nvinfo : EIATTR_KPARAM_INFO
	.align		4
.L_169:
        /*0018*/ 	.byte	0x04, 0x17
        /*001a*/ 	.short	(.L_171 - .L_170)
.L_170:
        /*001c*/ 	.word	0x00000000
        /*0020*/ 	.short	0x0002
        /*0022*/ 	.short	0x0010
        /*0024*/ 	.byte	0x00, 0xf5, 0x21, 0x00


	//----- nvinfo : EIATTR_KPARAM_INFO
	.align		4
.L_171:
        /*0028*/ 	.byte	0x04, 0x17
        /*002a*/ 	.short	(.L_173 - .L_172)
.L_172:
        /*002c*/ 	.word	0x00000000
        /*0030*/ 	.short	0x0001
        /*0032*/ 	.short	0x0008
        /*0034*/ 	.byte	0x00, 0xf5, 0x21, 0x00


	//----- nvinfo : EIATTR_KPARAM_INFO
	.align		4
.L_173:
        /*0038*/ 	.byte	0x04, 0x17
        /*003a*/ 	.short	(.L_175 - .L_174)
.L_174:
        /*003c*/ 	.word	0x00000000
        /*0040*/ 	.short	0x0000
        /*0042*/ 	.short	0x0000
        /*0044*/ 	.byte	0x00, 0xf5, 0x21, 0x00


	//----- nvinfo : EIATTR_SPARSE_MMA_MASK
	.align		4
.L_175:
        /*0048*/ 	.byte	0x03, 0x50
        /*004a*/ 	.short	0x0000


	//----- nvinfo : EIATTR_MAXREG_COUNT
	.align		4
        /*004c*/ 	.byte	0x03, 0x1b
        /*004e*/ 	.short	0x00ff


	//----- nvinfo : EIATTR_MERCURY_ISA_VERSION
	.align		4
        /*0050*/ 	.byte	0x03, 0x5f
        /*0052*/ 	.short	0x0101


	//----- nvinfo : EIATTR_VRC_CTA_INIT_COUNT
	.align		4
        /*0054*/ 	.byte	0x02, 0x4a
	.zero		1
	.zero		1


	//----- nvinfo : EIATTR_EXIT_INSTR_OFFSETS
	.align		4
        /*0058*/ 	.byte	0x04, 0x1c
        /*005a*/ 	.short	(.L_177 - .L_176)


	//   ....[0]....
.L_176:
        /*005c*/ 	.word	0x000000a0


	//   ....[1]....
        /*0060*/ 	.word	0x000001b0


	//   ....[2]....
        /*0064*/ 	.word	0x00000250


	//----- nvinfo : EIATTR_CBANK_PARAM_SIZE
	.align		4
.L_177:
        /*0068*/ 	.byte	0x03, 0x19
        /*006a*/ 	.short	0x0020


	//----- nvinfo : EIATTR_PARAM_CBANK
	.align		4
        /*006c*/ 	.byte	0x04, 0x0a
        /*006e*/ 	.short	(.L_179 - .L_178)
	.align		4
.L_178:
        /*0070*/ 	.word	index@(.nv.constant0._Z18gpu_add_block_sumsPjPKjS_m)
        /*0074*/ 	.short	0x0380
        /*0076*/ 	.short	0x0020


	//----- nvinfo : EIATTR_SW_WAR
	.align		4
.L_179:
        /*0078*/ 	.byte	0x04, 0x36
        /*007a*/ 	.short	(.L_181 - .L_180)
.L_180:
        /*007c*/ 	.word	0x00000008
.L_181:


//--------------------- .nv.info._Z7scatterPyPjS_ij --------------------------
	.section	.nv.info._Z7scatterPyPjS_ij,"",@"SHT_CUDA_INFO"
	.sectionflags	@""
	.align	4


	//----- nvinfo : EIATTR_CUDA_API_VERSION
	.align		4
        /*0000*/ 	.byte	0x04, 0x37
        /*0002*/ 	.short	(.L_183 - .L_182)
.L_182:
        /*0004*/ 	.word	0x00000082


	//----- nvinfo : EIATTR_KPARAM_INFO
	.align		4
.L_183:
        /*0008*/ 	.byte	0x04, 0x17
        /*000a*/ 	.short	(.L_185 - .L_184)
.L_184:
        /*000c*/ 	.word	0x00000000
        /*0010*/ 	.short	0x0004
        /*0012*/ 	.short	0x001c
        /*0014*/ 	.byte	0x00, 0xf0, 0x11, 0x00


	//----- nvinfo : EIATTR_KPARAM_INFO
	.align		4
.L_185:
        /*0018*/ 	.byte	0x04, 0x17
        /*001a*/ 	.short	(.L_187 - .L_186)
.L_186:
        /*001c*/ 	.word	0x00000000
        /*0020*/ 	.short	0x0003
        /*0022*/ 	.short	0x0018
        /*0024*/ 	.byte	0x00, 0xf0, 0x11, 0x00


	//----- nvinfo : EIATTR_KPARAM_INFO
	.align		4
.L_187:
        /*0028*/ 	.byte	0x04, 0x17
        /*002a*/ 	.short	(.L_189 - .L_188)
.L_188:
        /*002c*/ 	.word	0x00000000
        /*0030*/ 	.short	0x0002
        /*0032*/ 	.short	0x0010
        /*0034*/ 	.byte	0x00, 0xf5, 0x21, 0x00


	//----- nvinfo : EIATTR_KPARAM_INFO
	.align		4
.L_189:
        /*0038*/ 	.byte	0x04, 0x17
        /*003a*/ 	.short	(.L_191 - .L_190)
.L_190:
        /*003c*/ 	.word	0x00000000
        /*0040*/ 	.short	0x0001
        /*0042*/ 	.short	0x0008
        /*0044*/ 	.byte	0x00, 0xf5, 0x21, 0x00


	//----- nvinfo : EIATTR_KPARAM_INFO
	.align		4
.L_191:
        /*0048*/ 	.byte	0x04, 0x17
        /*004a*/ 	.short	(.L_193 - .L_192)
.L_192:
        /*004c*/ 	.word	0x00000000
        /*0050*/ 	.short	0x0000
        /*0052*/ 	.short	0x0000
        /*0054*/ 	.byte	0x00, 0xf5, 0x21, 0x00


	//----- nvinfo : EIATTR_SPARSE_MMA_MASK
	.align		4
.L_193:
        /*0058*/ 	.byte	0x03, 0x50
        /*005a*/ 	.short	0x0000


	//----- nvinfo : EIATTR_MAXREG_COUNT
	.align		4
        /*005c*/ 	.byte	0x03, 0x1b
        /*005e*/ 	.short	0x00ff


	//----- nvinfo : EIATTR_MERCURY_ISA_VERSION
	.align		4
        /*0060*/ 	.byte	0x03, 0x5f
        /*0062*/ 	.short	0x0101


	//----- nvinfo : EIATTR_VRC_CTA_INIT_COUNT
	.align		4
        /*0064*/ 	.byte	0x02, 0x4a
	.zero		1
	.zero		1


	//----- nvinfo : EIATTR_EXIT_INSTR_OFFSETS
	.align		4
        /*0068*/ 	.byte	0x04, 0x1c
        /*006a*/ 	.short	(.L_195 - .L_194)


	//   ....[0]....
.L_194:
        /*006c*/ 	.word	0x00000080


	//   ....[1]....
        /*0070*/ 	.word	0x000000b0


	//   ....[2]....
        /*0074*/ 	.word	0x000002f0


	//   ....[3]....
        /*0078*/ 	.word	0x00000510


	//----- nvinfo : EIATTR_CRS_STACK_SIZE
	.align		4
.L_195:
        /*007c*/ 	.byte	0x04, 0x1e
        /*007e*/ 	.short	(.L_197 - .L_196)
.L_196:
        /*0080*/ 	.word	0x00000000


	//----- nvinfo : EIATTR_CBANK_PARAM_SIZE
	.align		4
.L_197:
        /*0084*/ 	.byte	0x03, 0x19
        /*0086*/ 	.short	0x0020


	//----- nvinfo : EIATTR_PARAM_CBANK
	.align		4
        /*0088*/ 	.byte	0x04, 0x0a
        /*008a*/ 	.short	(.L_199 - .L_198)
	.align		4
.L_198:
        /*008c*/ 	.word	index@(.nv.constant0._Z7scatterPyPjS_ij)
        /*0090*/ 	.short	0x0380
        /*0092*/ 	.short	0x0020


	//----- nvinfo : EIATTR_SW_WAR
	.align		4
.L_199:
        /*0094*/ 	.byte	0x04, 0x36
        /*0096*/ 	.short	(.L_201 - .L_200)
.L_200:
        /*0098*/ 	.word	0x00000008
.L_201:


//--------------------- .nv.info._Z8getIndexPjS_S_ijj --------------------------
	.section	.nv.info._Z8getIndexPjS_S_ijj,"",@"SHT_CUDA_INFO"
	.sectionflags	@""
	.align	4


	//----- nvinfo : EIATTR_CUDA_API_VERSION
	.align		4
        /*0000*/ 	.byte	0x04, 0x37
        /*0002*/ 	.short	(.L_203 - .L_202)
.L_202:
        /*0004*/ 	.word	0x00000082


	//----- nvinfo : EIATTR_KPARAM_INFO
	.align		4
.L_203:
        /*0008*/ 	.byte	0x04, 0x17
        /*000a*/ 	.short	(.L_205 - .L_204)
.L_204:
        /*000c*/ 	.word	0x00000000
        /*0010*/ 	.short	0x0005
        /*0012*/ 	.short	0x0020
        /*0014*/ 	.byte	0x00, 0xf0, 0x11, 0x00


	//----- nvinfo : EIATTR_KPARAM_INFO
	.align		4
.L_205:
        /*0018*/ 	.byte	0x04, 0x17
        /*001a*/ 	.short	(.L_207 - .L_206)
.L_206:
        /*001c*/ 	.word	0x00000000
        /*0020*/ 	.short	0x0004
        /*0022*/ 	.short	0x001c
        /*0024*/ 	.byte	0x00, 0xf0, 0x11, 0x00


	//----- nvinfo : EIATTR_KPARAM_INFO
	.align		4
.L_207:
        /*0028*/ 	.byte	0x04, 0x17
        /*002a*/ 	.short	(.L_209 - .L_208)
.L_208:
        /*002c*/ 	.word	0x00000000
        /*0030*/ 	.short	0x0003
        /*0032*/ 	.short	0x0018
        /*0034*/ 	.byte	0x00, 0xf0, 0x11, 0x00


	//----- nvinfo : EIATTR_KPARAM_INFO
	.align		4
.L_209:
        /*0038*/ 	.byte	0x04, 0x17
        /*003a*/ 	.short	(.L_211 - .L_210)
.L_210:
        /*003c*/ 	.word	0x00000000
        /*0040*/ 	.short	0x0002
        /*0042*/ 	.short	0x0010
        /*0044*/ 	.byte	0x00, 0xf5, 0x21, 0x00


	//----- nvinfo : EIATTR_KPARAM_INFO
	.align		4
.L_211:
        /*0048*/ 	.byte	0x04, 0x17
        /*004a*/ 	.short	(.L_213 - .L_212)
.L_212:
        /*004c*/ 	.word	0x00000000
        /*0050*/ 	.short	0x0001
        /*0052*/ 	.short	0x0008
        /*0054*/ 	.byte	0x00, 0xf5, 0x21, 0x00


	//----- nvinfo : EIATTR_KPARAM_INFO
	.align		4
.L_213:
        /*0058*/ 	.byte	0x04, 0x17
        /*005a*/ 	.short	(.L_215 - .L_214)
.L_214:
        /*005c*/ 	.word	0x00000000
        /*0060*/ 	.short	0x0000
        /*0062*/ 	.short	0x0000
        /*0064*/ 	.byte	0x00, 0xf5, 0x21, 0x00


	//----- nvinfo : EIATTR_SPARSE_MMA_MASK
	.align		4
.L_215:
        /*0068*/ 	.byte	0x03, 0x50
        /*006a*/ 	.short	0x0000


	//----- nvinfo : EIATTR_MAXREG_COUNT
	.align		4
        /*006c*/ 	.byte	0x03, 0x1b
        /*006e*/ 	.short	0x00ff


	//----- nvinfo : EIATTR_EXTERNS
	.align		4
        /*0070*/ 	.byte	0x04, 0x0f
        /*0072*/ 	.short	(.L_217 - .L_216)


	//   ....[0]....
	.align		4
.L_216:
        /*0074*/ 	.word	index@(vprintf)


	//----- nvinfo : EIATTR_MERCURY_ISA_VERSION
	.align		4
.L_217:
        /*0078*/ 	.byte	0x03, 0x5f
        /*007a*/ 	.short	0x0101


	//----- nvinfo : EIATTR_VRC_CTA_INIT_COUNT
	.align		4
        /*007c*/ 	.byte	0x02, 0x4a
	.zero		1
	.zero		1


	//----- nvinfo : EIATTR_SYSCALL_OFFSETS
	.align		4
        /*0080*/ 	.byte	0x04, 0x46
        /*0082*/ 	.short	(.L_219 - .L_218)


	//   ....[0]....
.L_218:
        /*0084*/ 	.word	0x00000400


	//   ....[1]....
        /*0088*/ 	.word	0x000006f0


	//   ....[2]....
        /*008c*/ 	.word	0x00000870


	//   ....[3]....
        /*0090*/ 	.word	0x00000a00


	//   ....[4]....
        /*0094*/ 	.word	0x00000b90


	//----- nvinfo : EIATTR_EXIT_INSTR_OFFSETS
	.align		4
.L_219:
        /*0098*/ 	.byte	0x04, 0x1c
        /*009a*/ 	.short	(.L_221 - .L_220)


	//   ....[0]....
.L_220:
        /*009c*/ 	.word	0x000000d0


	//   ....[1]....
        /*00a0*/ 	.word	0x00000100


	//   ....[2]....
        /*00a4*/ 	.word	0x000004f0


	//   ....[3]....
        /*00a8*/ 	.word	0x00000bf0


	//----- nvinfo : EIATTR_CRS_STACK_SIZE
	.align		4
.L_221:
        /*00ac*/ 	.byte	0x04, 0x1e
        /*00ae*/ 	.short	(.L_223 - .L_222)
.L_222:
        /*00b0*/ 	.word	0x00000000


	//----- nvinfo : EIATTR_CBANK_PARAM_SIZE
	.align		4
.L_223:
        /*00b4*/ 	.byte	0x03, 0x19
        /*00b6*/ 	.short	0x0024


	//----- nvinfo : EIATTR_PARAM_CBANK
	.align		4
        /*00b8*/ 	.byte	0x04, 0x0a
        /*00ba*/ 	.short	(.L_225 - .L_224)
	.align		4
.L_224:
        /*00bc*/ 	.word	index@(.nv.constant0._Z8getIndexPjS_S_ijj)
        /*00c0*/ 	.short	0x0380
        /*00c2*/ 	.short	0x0024


	//----- nvinfo : EIATTR_SW_WAR
	.align		4
.L_225:
        /*00c4*/ 	.byte	0x04, 0x36
        /*00c6*/ 	.short	(.L_227 - .L_226)
.L_226:
        /*00c8*/ 	.word	0x00000008
.L_227:


//--------------------- .nv.info._Z7getMaskPyPjijyj --------------------------
	.section	.nv.info._Z7getMaskPyPjijyj,"",@"SHT_CUDA_INFO"
	.sectionflags	@""
	.align	4


	//----- nvinfo : EIATTR_CUDA_API_VERSION
	.align		4
        /*0000*/ 	.byte	0x04, 0x37
        /*0002*/ 	.short	(.L_229 - .L_228)
.L_228:
        /*0004*/ 	.word	0x00000082


	//----- nvinfo : EIATTR_KPARAM_INFO
	.align		4
.L_229:
        /*0008*/ 	.byte	0x04, 0x17
        /*000a*/ 	.short	(.L_231 - .L_230)
.L_230:
        /*000c*/ 	.word	0x00000000
        /*0010*/ 	.short	0x0005
        /*0012*/ 	.short	0x0020
        /*0014*/ 	.byte	0x00, 0xf0, 0x11, 0x00


	//----- nvinfo : EIATTR_KPARAM_INFO
	.align		4
.L_231:
        /*0018*/ 	.byte	0x04, 0x17
        /*001a*/ 	.short	(.L_233 - .L_232)
.L_232:
        /*001c*/ 	.word	0x00000000
        /*0020*/ 	.short	0x0004
        /*0022*/ 	.short	0x0018
        /*0024*/ 	.byte	0x00, 0xf0, 0x21, 0x00


	//----- nvinfo : EIATTR_KPARAM_INFO
	.align		4
.L_233:
        /*0028*/ 	.byte	0x04, 0x17
        /*002a*/ 	.short	(.L_235 - .L_234)
.L_234:
        /*002c*/ 	.word	0x00000000
        /*0030*/ 	.short	0x0003
        /*0032*/ 	.short	0x0014
        /*0034*/ 	.byte	0x00, 0xf0, 0x11, 0x00


	//----- nvinfo : EIATTR_KPARAM_INFO
	.align		4
.L_235:
        /*0038*/ 	.byte	0x04, 0x17
        /*003a*/ 	.short	(.L_237 - .L_236)
.L_236:
        /*003c*/ 	.word	0x00000000
        /*0040*/ 	.short	0x0002
        /*0042*/ 	.short	0x0010
        /*0044*/ 	.byte	0x00, 0xf0, 0x11, 0x00


	//----- nvinfo : EIATTR_KPARAM_INFO
	.align		4
.L_237:
        /*0048*/ 	.byte	0x04, 0x17
        /*004a*/ 	.short	(.L_239 - .L_238)
.L_238:
        /*004c*/ 	.word	0x00000000
        /*0050*/ 	.short	0x0001
        /*0052*/ 	.short	0x0008
        /*0054*/ 	.byte	0x00, 0xf5, 0x21, 0x00


	//----- nvinfo : EIATTR_KPARAM_INFO
	.align		4
.L_239:
        /*0058*/ 	.byte	0x04, 0x17
        /*005a*/ 	.short	(.L_241 - .L_240)
.L_240:
        /*005c*/ 	.word	0x00000000
        /*0060*/ 	.short	0x0000
        /*0062*/ 	.short	0x0000
        /*0064*/ 	.byte	0x00, 0xf5, 0x21, 0x00


	//----- nvinfo : EIATTR_SPARSE_MMA_MASK
	.align		4
.L_241:
        /*0068*/ 	.byte	0x03, 0x50
        /*006a*/ 	.short	0x0000


	//----- nvinfo : EIATTR_MAXREG_COUNT
	.align		4
        /*006c*/ 	.byte	0x03, 0x1b
        /*006e*/ 	.short	0x00ff


	//----- nvinfo : EIATTR_MERCURY_ISA_VERSION
	.align		4
        /*0070*/ 	.byte	0x03, 0x5f
        /*0072*/ 	.short	0x0101


	//----- nvinfo : EIATTR_VRC_CTA_INIT_COUNT
	.align		4
        /*0074*/ 	.byte	0x02, 0x4a
	.zero		1
	.zero		1


	//----- nvinfo : EIATTR_EXIT_INSTR_OFFSETS
	.align		4
        /*0078*/ 	.byte	0x04, 0x1c
        /*007a*/ 	.short	(.L_243 - .L_242)


	//   ....[0]....
.L_242:
        /*007c*/ 	.word	0x00000080


	//   ....[1]....
        /*0080*/ 	.word	0x000000b0


	//   ....[2]....
        /*0084*/ 	.word	0x00000320


	//   ....[3]....
        /*0088*/ 	.word	0x00000e10


	//   ....[4]....
        /*008c*/ 	.word	0x00000f30


	//----- nvinfo : EIATTR_CRS_STACK_SIZE
	.align		4
.L_243:
        /*0090*/ 	.byte	0x04, 0x1e
        /*0092*/ 	.short	(.L_245 - .L_244)
.L_244:
        /*0094*/ 	.word	0x00000000


	//----- nvinfo : EIATTR_CBANK_PARAM_SIZE
	.align		4
.L_245:
        /*0098*/ 	.byte	0x03, 0x19
        /*009a*/ 	.short	0x0024


	//----- nvinfo : EIATTR_PARAM_CBANK
	.align		4
        /*009c*/ 	.byte	0x04, 0x0a
        /*009e*/ 	.short	(.L_247 - .L_246)
	.align		4
.L_246:
        /*00a0*/ 	.word	index@(.nv.constant0._Z7getMaskPyPjijyj)
        /*00a4*/ 	.short	0x0380
        /*00a6*/ 	.short	0x0024


	//----- nvinfo : EIATTR_SW_WAR
	.align		4
.L_247:
        /*00a8*/ 	.byte	0x04, 0x36
        /*00aa*/ 	.short	(.L_249 - .L_248)
.L_248:
        /*00ac*/ 	.word	0x00000008
.L_249:


//--------------------- .nv.callgraph             --------------------------
	.section	.nv.callgraph,"",@"SHT_CUDA_CALLGRAPH"
	.align	4
	.sectionentsize	8
	.align		4
        /*0000*/ 	.word	0x00000000
	.align		4
        /*0004*/ 	.word	0xffffffff
	.align		4
        /*0008*/ 	.word	index@(_Z8getIndexPjS_S_ijj)
	.align		4
        /*000c*/ 	.word	index@(vprintf)
	.align		4
        /*0010*/ 	.word	0x00000000
	.align		4
        /*0014*/ 	.word	0xfffffffe
	.align		4
        /*0018*/ 	.word	0x00000000
	.align		4
        /*001c*/ 	.word	0xfffffffd
	.align		4
        /*0020*/ 	.word	0x00000000
	.align		4
        /*0024*/ 	.word	0xfffffffc


//--------------------- .nv.constant3             --------------------------
	.section	.nv.constant3,"a",@progbits
	.align	4
.nv.constant3:
	.type		const_sum,@object
	.size		const_sum,(.L_0 - const_sum)
const_sum:
	.zero		65536
.L_0:


//--------------------- .nv.constant4             --------------------------
	.section	.nv.constant4,"a",@progbits
	.align	8
	.align		8
.nv.constant4:
        /*0000*/ 	.dword	$str
	.align		8
        /*0008*/ 	.dword	vprintf


//--------------------- .text._Z10mergeblockPjij  --------------------------
	.section	.text._Z10mergeblockPjij,"ax",@progbits
	.align	128
        .global         _Z10mergeblockPjij
        .type           _Z10mergeblockPjij,@function
        .size           _Z10mergeblockPjij,(.L_x_70 - _Z10mergeblockPjij)
        .other          _Z10mergeblockPjij,@"STO_CUDA_ENTRY STV_DEFAULT"
_Z10mergeblockPjij:
.text._Z10mergeblockPjij:
[----:B------:R-:W-:Y:S08]  /*0000*/  LDC R1, c[0x0][0x37c] ;  /* 0x0000df00ff017b82 */ /* 0x000ff00000000800 */
[----:B------:R-:W0:Y:S02]  /*0010*/  S2UR UR4, SR_CTAID.X ;  /* 0x00000000000479c3 */ /* 0x000e240000002500 */
[----:B0-----:R-:W-:-:S13]  /*0020*/  ISETP.NE.AND P0, PT, RZ, UR4, PT ;  /* 0x00000004ff007c0c */ /* 0x001fda000bf05270 */
[----:B------:R-:W-:Y:S05]  /*0030*/  @!P0 EXIT ;  /* 0x000000000000894d */ /* 0x000fea0003800000 */
[----:B------:R-:W0:Y:S01]  /*0040*/  S2R R5, SR_TID.X ;  /* 0x0000000000057919 */ /* 0x000e220000002100 */
[----:B------:R-:W1:Y:S01]  /*0050*/  LDCU UR5, c[0x0][0x360] ;  /* 0x00006c00ff0577ac */ /* 0x000e620008000800 */
[----:B------:R-:W2:Y:S01]  /*0060*/  LDC.64 R2, c[0x0][0x388] ;  /* 0x0000e200ff027b82 */ /* 0x000ea20000000a00 */
[----:B-1----:R-:W-:-:S06]  /*0070*/  UIMAD UR4, UR4, UR5, URZ ;  /* 0x00000005040472a4 */ /* 0x002fcc000f8e02ff */
[----:B--2---:R-:W-:Y:S02]  /*0080*/  IMAD R9, R2, UR4, RZ ;  /* 0x0000000402097c24 */ /* 0x004fe4000f8e02ff */
[----:B0-----:R-:W-:-:S04]  /*0090*/  VIADD R5, R5, UR4 ;  /* 0x0000000405057c36 */ /* 0x001fc80008000000 */
[----:B------:R-:W-:-:S05]  /*00a0*/  IMAD R6, R5, R2, RZ ;  /* 0x0000000205067224 */ /* 0x000fca00078e02ff */
[----:B------:R-:W-:-:S04]  /*00b0*/  ISETP.NE.AND P0, PT, R6, R9, PT ;  /* 0x000000090600720c */ /* 0x000fc80003f05270 */
[----:B------:R-:W-:-:S05]  /*00c0*/  SEL R11, RZ, 0x1, P0 ;  /* 0x00000001ff0b7807 */ /* 0x000fca0000000000 */
[----:B------:R-:W-:-:S05]  /*00d0*/  IMAD.IADD R7, R6, 0x1, R11 ;  /* 0x0000000106077824 */ /* 0x000fca00078e020b */
[----:B------:R-:W-:-:S04]  /*00e0*/  ISETP.GE.U32.AND P0, PT, R7, R3, PT ;  /* 0x000000030700720c */ /* 0x000fc80003f06070 */
[----:B------:R-:W-:-:S13]  /*00f0*/  ISETP.GE.OR P0, PT, R11, R2, P0 ;  /* 0x000000020b00720c */ /* 0x000fda0000706670 */
[----:B------:R-:W-:Y:S05]  /*0100*/  @P0 EXIT ;  /* 0x000000000000094d */ /* 0x000fea0003800000 */
[----:B------:R-:W0:Y:S01]  /*0110*/  LDC.64 R4, c[0x0][0x380] ;  /* 0x0000e000ff047b82 */ /* 0x000e220000000a00 */
[----:B------:R-:W1:Y:S01]  /*0120*/  LDCU.64 UR4, c[0x0][0x358] ;  /* 0x00006b00ff0477ac */ /* 0x000e620008000a00 */
[----:B0-----:R-:W-:-:S05]  /*0130*/  IMAD.WIDE.U32 R8, R9, 0x4, R4 ;  /* 0x0000000409087825 */ /* 0x001fca00078e0004 */
[----:B-1----:R0:W5:Y:S01]  /*0140*/  LDG.E R0, desc[UR4][R8.64] ;  /* 0x0000000408007981 */ /* 0x002162000c1e1900 */
[----:B------:R-:W-:Y:S01]  /*0150*/  IMAD.IADD R2, R6, 0x1, R2 ;  /* 0x0000000106027824 */ /* 0x000fe200078e0202 */
[----:B------:R-:W-:Y:S01]  /*0160*/  LOP3.LUT R6, RZ, R6, RZ, 0x33, !PT ;  /* 0x00000006ff067212 */ /* 0x000fe200078e33ff */
[----:B------:R-:W-:Y:S03]  /*0170*/  BSSY.RECONVERGENT B0, `(.L_x_0) ;  /* 0x0000014000007945 */ /* 0x000fe60003800200 */
[----:B------:R-:W-:Y:S02]  /*0180*/  VIADDMNMX R12, R7, 0x1, R2, !PT ;  /* 0x00000001070c7846 */ /* 0x000fe40007800102 */
[C-C-:B------:R-:W-:Y:S02]  /*0190*/  IADD3 R10, PT, PT, -R11.reuse, R3, R6.reuse ;  /* 0x000000030b0a7210 */ /* 0x140fe40007ffe106 */
[----:B------:R-:W-:-:S04]  /*01a0*/  IADD3 R11, PT, PT, -R11, R12, R6 ;  /* 0x0000000c0b0b7210 */ /* 0x000fc80007ffe106 */
[----:B------:R-:W-:-:S04]  /*01b0*/  VIMNMX.U32 R10, PT, PT, R10, R11, PT ;  /* 0x0000000b0a0a7248 */ /* 0x000fc80003fe0000 */
[C---:B------:R-:W-:Y:S02]  /*01c0*/  LOP3.LUT R6, R10.reuse, 0x3, RZ, 0xc0, !PT ;  /* 0x000000030a067812 */ /* 0x040fe400078ec0ff */
[----:B------:R-:W-:Y:S02]  /*01d0*/  ISETP.GE.U32.AND P0, PT, R10, 0x3, PT ;  /* 0x000000030a00780c */ /* 0x000fe40003f06070 */
[----:B------:R-:W-:-:S13]  /*01e0*/  ISETP.NE.AND P1, PT, R6, 0x3, PT ;  /* 0x000000030600780c */ /* 0x000fda0003f25270 */
[----:B0-----:R-:W-:Y:S05]  /*01f0*/  @!P1 BRA `(.L_x_1) ;  /* 0x00000000002c9947 */ /* 0x001fea0003800000 */
[----:B------:R-:W-:-:S05]  /*0200*/  VIADD R6, R10, 0x1 ;  /* 0x000000010a067836 */ /* 0x000fca0000000000 */
[----:B------:R-:W-:-:S05]  /*0210*/  LOP3.LUT R6, R6, 0x3, RZ, 0xc0, !PT ;  /* 0x0000000306067812 */ /* 0x000fca00078ec0ff */
[----:B------:R-:W-:-:S07]  /*0220*/  IMAD.MOV R6, RZ, RZ, -R6 ;  /* 0x000000ffff067224 */ /* 0x000fce00078e0a06 */
.L_x_2:
[----:B0-----:R-:W-:-:S05]  /*0230*/  IMAD.WIDE R8, R7, 0x4, R4 ;  /* 0x0000000407087825 */ /* 0x001fca00078e0204 */
[----:B------:R-:W2:Y:S01]  /*0240*/  LDG.E R11, desc[UR4][R8.64] ;  /* 0x00000004080b7981 */ /* 0x000ea2000c1e1900 */
[----:B------:R-:W-:Y:S01]  /*0250*/  IADD3 R6, PT, PT, R6, 0x1, RZ ;  /* 0x0000000106067810 */ /* 0x000fe20007ffe0ff */
[----:B------:R-:W-:-:S03]  /*0260*/  VIADD R7, R7, 0x1 ;  /* 0x0000000107077836 */ /* 0x000fc60000000000 */
[----:B------:R-:W-:Y:S01]  /*0270*/  ISETP.NE.AND P1, PT, R6, RZ, PT ;  /* 0x000000ff0600720c */ /* 0x000fe20003f25270 */
[----:B--2--5:R-:W-:-:S05]  /*0280*/  IMAD.IADD R11, R0, 0x1, R11 ;  /* 0x00000001000b7824 */ /* 0x024fca00078e020b */
[----:B------:R0:W-:Y:S07]  /*0290*/  STG.E desc[UR4][R8.64], R11 ;  /* 0x0000000b08007986 */ /* 0x0001ee000c101904 */
[----:B------:R-:W-:Y:S05]  /*02a0*/  @P1 BRA `(.L_x_2) ;  /* 0xfffffffc00e01947 */ /* 0x000fea000383ffff */
.L_x_1:
[----:B------:R-:W-:Y:S05]  /*02b0*/  BSYNC.RECONVERGENT B0 ;  /* 0x0000000000007941 */ /* 0x000fea0003800200 */
.L_x_0:
[----:B------:R-:W-:Y:S05]  /*02c0*/  @!P0 EXIT ;  /* 0x000000000000894d */ /* 0x000fea0003800000 */
.L_x_3:
[----:B01----:R-:W-:-:S05]  /*02d0*/  IMAD.WIDE R8, R7, 0x4, R4 ;  /* 0x0000000407087825 */ /* 0x003fca00078e0204 */
[----:B------:R-:W2:Y:S04]  /*02e0*/  LDG.E R11, desc[UR4][R8.64] ;  /* 0x00000004080b7981 */ /* 0x000ea8000c1e1900 */
[----:B------:R-:W3:Y:S04]  /*02f0*/  LDG.E R13, desc[UR4][R8.64+0x4] ;  /* 0x00000404080d7981 */ /* 0x000ee8000c1e1900 */
[----:B------:R-:W4:Y:S04]  /*0300*/  LDG.E R15, desc[UR4][R8.64+0x8] ;  /* 0x00000804080f7981 */ /* 0x000f28000c1e1900 */
[----:B------:R-:W4:Y:S01]  /*0310*/  LDG.E R17, desc[UR4][R8.64+0xc] ;  /* 0x00000c0408117981 */ /* 0x000f22000c1e1900 */
[----:B------:R-:W-:-:S05]  /*0320*/  VIADD R7, R7, 0x4 ;  /* 0x0000000407077836 */ /* 0x000fca0000000000 */
[C---:B------:R-:W-:Y:S02]  /*0330*/  ISETP.GE.AND P0, PT, R7.reuse, R2, PT ;  /* 0x000000020700720c */ /* 0x040fe40003f06270 */
[----:B------:R-:W-:Y:S01]  /*0340*/  ISETP.LT.U32.AND P1, PT, R7, R3, PT ;  /* 0x000000030700720c */ /* 0x000fe20003f21070 */
[C---:B--2--5:R-:W-:Y:S02]  /*0350*/  IMAD.IADD R11, R0.reuse, 0x1, R11 ;  /* 0x00000001000b7824 */ /* 0x064fe400078e020b */
[----:B---3--:R-:W-:-:S03]  /*0360*/  IMAD.IADD R13, R0, 0x1, R13 ;  /* 0x00000001000d7824 */ /* 0x008fc600078e020d */
[----:B------:R1:W-:Y:S01]  /*0370*/  STG.E desc[UR4][R8.64], R11 ;  /* 0x0000000b08007986 */ /* 0x0003e2000c101904 */
[----:B----4-:R-:W-:-:S03]  /*0380*/  IADD3 R15, PT, PT, R0, R15, RZ ;  /* 0x0000000f000f7210 */ /* 0x010fc60007ffe0ff */
[----:B------:R1:W-:Y:S01]  /*0390*/  STG.E desc[UR4][R8.64+0x4], R13 ;  /* 0x0000040d08007986 */ /* 0x0003e2000c101904 */
[----:B------:R-:W-:-:S03]  /*03a0*/  IMAD.IADD R17, R0, 0x1, R17 ;  /* 0x0000000100117824 */ /* 0x000fc600078e0211 */
[----:B------:R1:W-:Y:S04]  /*03b0*/  STG.E desc[UR4][R8.64+0x8], R15 ;  /* 0x0000080f08007986 */ /* 0x0003e8000c101904 */
[----:B------:R1:W-:Y:S01]  /*03c0*/  STG.E desc[UR4][R8.64+0xc], R17 ;  /* 0x00000c1108007986 */ /* 0x0003e2000c101904 */
[----:B------:R-:W-:Y:S05]  /*03d0*/  @!P0 BRA P1, `(.L_x_3) ;  /* 0xfffffffc00bc8947 */ /* 0x000fea000083ffff */
[----:B------:R-:W-:Y:S05]  /*03e0*/  EXIT ;  /* 0x000000000000794d */ /* 0x000fea0003800000 */
.L_x_4:
[----:B------:R-:W-:-:S00]  /*03f0*/  BRA `(.L_x_4) ;  /* 0xfffffffc00fc7947 */ /* 0x000fc0000383ffff */
[----:B------:R-:W-:-:S00]  /*0400*/  NOP ;  /* 0x0000000000007918 */ /* 0x000fc00000000000 */
[----:B------:R-:W-:-:S00]  /*0410*/  NOP ;  /* 0x0000000000007918 */ /* 0x000fc00000000000 */
[----:B------:R-:W-:-:S00]  /*0420*/  NOP ;  /* 0x0000000000007918 */ /* 0x000fc00000000000 */
[----:B------:R-:W-:-:S00]  /*0430*/  NOP ;  /* 0x0000000000007918 */ /* 0x000fc00000000000 */
[----:B------:R-:W-:-:S00]  /*0440*/  NOP ;  /* 0x0000000000007918 */ /* 0x000fc00000000000 */
[----:B------:R-:W-:-:S00]  /*0450*/  NOP ;  /* 0x0000000000007918 */ /* 0x000fc00000000000 */
[----:B------:R-:W-:-:S00]  /*0460*/  NOP ;  /* 0x0000000000007918 */ /* 0x000fc00000000000 */
[----:B------:R-:W-:-:S00]  /*0470*/  NOP ;  /* 0x0000000000007918 */ /* 0x000fc00000000000 */
.L_x_70:


//--------------------- .text._Z22serialsum_accrossblockPjiji --------------------------
	.section	.text._Z22serialsum_accrossblockPjiji,"ax",@progbits
	.align	128
        .global         _Z22serialsum_accrossblockPjiji
        .type           _Z22serialsum_accrossblockPjiji,@function
        .size           _Z22serialsum_accrossblockPjiji,(.L_x_71 - _Z22serialsum_accrossblockPjiji)
        .other          _Z22serialsum_accrossblockPjiji,@"STO_CUDA_ENTRY STV_DEFAULT"
_Z22serialsum_accrossblockPjiji:
.text._Z22serialsum_accrossblockPjiji:
[----:B------:R-:W-:Y:S08]  /*0000*/  LDC R1, c[0x0][0x37c] ;  /* 0x0000df00ff017b82 */ /* 0x000ff00000000800 */
[----:B------:R-:W0:Y:S01]  /*0010*/  LDC.64 R12, c[0x0][0x388] ;  /* 0x0000e200ff0c7b82 */ /* 0x000e220000000a00 */
[----:B------:R-:W0:Y:S02]  /*0020*/  LDCU UR4, c[0x0][0x390] ;  /* 0x00007200ff0477ac */ /* 0x000e240008000800 */
[----:B0-----:R-:W-:-:S05]  /*0030*/  IMAD R0, R12, UR4, RZ ;  /* 0x000000040c007c24 */ /* 0x001fca000f8e02ff */
[----:B------:R-:W-:-:S04]  /*0040*/  SHF.L.U32 R2, R0, 0x1, RZ ;  /* 0x0000000100027819 */ /* 0x000fc800000006ff */
[----:B------:R-:W-:-:S13]  /*0050*/  ISETP.GE.U32.AND P0, PT, R2, R13, PT ;  /* 0x0000000d0200720c */ /* 0x000fda0003f06070 */
[----:B------:R-:W-:Y:S05]  /*0060*/  @P0 EXIT ;  /* 0x000000000000094d */ /* 0x000fea0003800000 */
[----:B------:R-:W0:Y:S01]  /*0070*/  LDC.64 R6, c[0x0][0x380] ;  /* 0x0000e000ff067b82 */ /* 0x000e220000000a00 */
[----:B------:R-:W-:Y:S01]  /*0080*/  MOV R9, R2 ;  /* 0x0000000200097202 */ /* 0x000fe20000000f00 */
[----:B------:R-:W1:Y:S01]  /*0090*/  LDCU.64 UR4, c[0x0][0x358] ;  /* 0x00006b00ff0477ac */ /* 0x000e620008000a00 */
[----:B------:R-:W-:-:S05]  /*00a0*/  NOP ;  /* 0x0000000000007918 */ /* 0x000fca0000000000 */
.L_x_5:
[C---:B------:R-:W-:Y:S02]  /*00b0*/  IMAD.IADD R3, R9.reuse, 0x1, -R0 ;  /* 0x0000000109037824 */ /* 0x040fe400078e0a00 */
[----:B0-2---:R-:W-:-:S04]  /*00c0*/  IMAD.WIDE.U32 R4, R9, 0x4, R6 ;  /* 0x0000000409047825 */ /* 0x005fc800078e0006 */
[----:B------:R-:W-:Y:S01]  /*00d0*/  IMAD.WIDE.U32 R2, R3, 0x4, R6 ;  /* 0x0000000403027825 */ /* 0x000fe200078e0006 */
[----:B-1----:R-:W2:Y:S05]  /*00e0*/  LDG.E R11, desc[UR4][R4.64] ;  /* 0x00000004040b7981 */ /* 0x002eaa000c1e1900 */
[----:B------:R-:W2:Y:S01]  /*00f0*/  LDG.E R2, desc[UR4][R2.64] ;  /* 0x0000000402027981 */ /* 0x000ea2000c1e1900 */
[----:B------:R-:W-:-:S05]  /*0100*/  IMAD.IADD R9, R0, 0x1, R9 ;  /* 0x0000000100097824 */ /* 0x000fca00078e0209 */
[----:B------:R-:W-:Y:S02]  /*0110*/  ISETP.GE.U32.AND P0, PT, R9, R13, PT ;  /* 0x0000000d0900720c */ /* 0x000fe40003f06070 */
[----:B--2---:R-:W-:-:S05]  /*0120*/  IADD3 R11, PT, PT, R2, R11, RZ ;  /* 0x0000000b020b7210 */ /* 0x004fca0007ffe0ff */
[----:B------:R2:W-:Y:S06]  /*0130*/  STG.E desc[UR4][R4.64], R11 ;  /* 0x0000000b04007986 */ /* 0x0005ec000c101904 */
[----:B------:R-:W-:Y:S05]  /*0140*/  @!P0 BRA `(.L_x_5) ;  /* 0xfffffffc00d88947 */ /* 0x000fea000383ffff */
[----:B------:R-:W-:Y:S05]  /*0150*/  EXIT ;  /* 0x000000000000794d */ /* 0x000fea0003800000 */
.L_x_6:
        /* <DEDUP_REMOVED lines=10> */
.L_x_71:


//--------------------- .text._Z11mergethreadPjij --------------------------
	.section	.text._Z11mergethreadPjij,"ax",@progbits
	.align	128
        .global         _Z11mergethreadPjij
        .type           _Z11mergethreadPjij,@function
        .size           _Z11mergethreadPjij,(.L_x_72 - _Z11mergethreadPjij)
        .other          _Z11mergethreadPjij,@"STO_CUDA_ENTRY STV_DEFAULT"
_Z11mergethreadPjij:
.text._Z11mergethreadPjij:
[----:B------:R-:W-:Y:S01]  /*0000*/  LDC R1, c[0x0][0x37c] ;  /* 0x0000df00ff017b82 */ /* 0x000fe20000000800 */
[----:B------:R-:W0:Y:S02]  /*0010*/  S2R R3, SR_TID.X ;  /* 0x0000000000037919 */ /* 0x000e240000002100 */
[----:B0-----:R-:W-:-:S13]  /*0020*/  ISETP.NE.AND P0, PT, R3, RZ, PT ;  /* 0x000000ff0300720c */ /* 0x001fda0003f05270 */
[----:B------:R-:W-:Y:S05]  /*0030*/  @!P0 EXIT ;  /* 0x000000000000894d */ /* 0x000fea0003800000 */
[----:B------:R-:W0:Y:S01]  /*0040*/  S2R R0, SR_CTAID.X ;  /* 0x0000000000007919 */ /* 0x000e220000002500 */
[----:B------:R-:W1:Y:S01]  /*0050*/  LDC.64 R4, c[0x0][0x388] ;  /* 0x0000e200ff047b82 */ /* 0x000e620000000a00 */
[----:B------:R-:W0:Y:S02]  /*0060*/  LDCU UR4, c[0x0][0x360] ;  /* 0x00006c00ff0477ac */ /* 0x000e240008000800 */
[----:B0-----:R-:W-:-:S04]  /*0070*/  IMAD R3, R0, UR4, R3 ;  /* 0x0000000400037c24 */ /* 0x001fc8000f8e0203 */
[----:B-1----:R-:W-:-:S04]  /*0080*/  IMAD R9, R3, R4, RZ ;  /* 0x0000000403097224 */ /* 0x002fc800078e02ff */
[C---:B------:R-:W-:Y:S01]  /*0090*/  VIADD R3, R9.reuse, 0x1 ;  /* 0x0000000109037836 */ /* 0x040fe20000000000 */
[----:B------:R-:W-:-:S04]  /*00a0*/  VIADDMNMX.U32 R0, R9, R4, R5, PT ;  /* 0x0000000409007246 */ /* 0x000fc80003800005 */
[----:B------:R-:W-:-:S13]  /*00b0*/  ISETP.GT.U32.AND P0, PT, R0, R3, PT ;  /* 0x000000030000720c */ /* 0x000fda0003f04070 */
[----:B------:R-:W-:Y:S05]  /*00c0*/  @!P0 EXIT ;  /* 0x000000000000894d */ /* 0x000fea0003800000 */
[----:B------:R-:W0:Y:S01]  /*00d0*/  LDC.64 R4, c[0x0][0x380] ;  /* 0x0000e000ff047b82 */ /* 0x000e220000000a00 */
[----:B------:R-:W1:Y:S01]  /*00e0*/  LDCU.64 UR4, c[0x0][0x358] ;  /* 0x00006b00ff0477ac */ /* 0x000e620008000a00 */
[----:B0-----:R-:W-:-:S05]  /*00f0*/  IMAD.WIDE.U32 R6, R9, 0x4, R4 ;  /* 0x0000000409067825 */ /* 0x001fca00078e0004 */
[----:B-1----:R0:W5:Y:S01]  /*0100*/  LDG.E R2, desc[UR4][R6.64] ;  /* 0x0000000406027981 */ /* 0x002162000c1e1900 */
[----:B------:R-:W-:Y:S01]  /*0110*/  VIADDMNMX.U32 R8, R9, 0x2, R0, !PT ;  /* 0x0000000209087846 */ /* 0x000fe20007800000 */
[----:B------:R-:W-:Y:S01]  /*0120*/  BSSY.RECONVERGENT B0, `(.L_x_7) ;  /* 0x0000018000007945 */ /* 0x000fe20003800200 */
[----:B------:R-:W-:-:S05]  /*0130*/  LOP3.LUT R11, RZ, R9, RZ, 0x33, !PT ;  /* 0x00000009ff0b7212 */ /* 0x000fca00078e33ff */
[----:B------:R-:W-:-:S05]  /*0140*/  IMAD.IADD R11, R8, 0x1, R11 ;  /* 0x00000001080b7824 */ /* 0x000fca00078e020b */
[----:B------:R-:W-:-:S13]  /*0150*/  LOP3.LUT P0, R11, R11, 0x3, RZ, 0xc0, !PT ;  /* 0x000000030b0b7812 */ /* 0x000fda000780c0ff */
[----:B0-----:R-:W-:Y:S05]  /*0160*/  @!P0 BRA `(.L_x_8) ;  /* 0x00000000004c8947 */ /* 0x001fea0003800000 */
[----:B------:R-:W-:Y:S01]  /*0170*/  IMAD.WIDE.U32 R6, R3, 0x4, R4 ;  /* 0x0000000403067825 */ /* 0x000fe200078e0004 */
[----:B------:R-:W-:Y:S01]  /*0180*/  BSSY.RECONVERGENT B1, `(.L_x_9) ;  /* 0x0000010000017945 */ /* 0x000fe20003800200 */
[----:B------:R-:W-:Y:S02]  /*0190*/  IADD3 R11, PT, PT, -R11, RZ, RZ ;  /* 0x000000ff0b0b7210 */ /* 0x000fe40007ffe1ff */
[----:B------:R-:W-:Y:S01]  /*01a0*/  IMAD.MOV.U32 R10, RZ, RZ, R6 ;  /* 0x000000ffff0a7224 */ /* 0x000fe200078e0006 */
[----:B------:R-:W-:Y:S01]  /*01b0*/  MOV R3, R9 ;  /* 0x0000000900037202 */ /* 0x000fe20000000f00 */
[----:B------:R-:W-:-:S07]  /*01c0*/  IMAD.MOV.U32 R15, RZ, RZ, R7 ;  /* 0x000000ffff0f7224 */ /* 0x000fce00078e0007 */
.L_x_10:
[----:B0-----:R-:W-:Y:S02]  /*01d0*/  IMAD.MOV.U32 R6, RZ, RZ, R10 ;  /* 0x000000ffff067224 */ /* 0x001fe400078e000a */
[----:B------:R-:W-:-:S05]  /*01e0*/  IMAD.MOV.U32 R7, RZ, RZ, R15 ;  /* 0x000000ffff077224 */ /* 0x000fca00078e000f */
[----:B------:R-:W2:Y:S01]  /*01f0*/  LDG.E R13, desc[UR4][R6.64] ;  /* 0x00000004060d7981 */ /* 0x000ea2000c1e1900 */
[----:B------:R-:W-:Y:S01]  /*0200*/  VIADD R11, R11, 0x1 ;  /* 0x000000010b0b7836 */ /* 0x000fe20000000000 */
[----:B------:R-:W-:Y:S02]  /*0210*/  IADD3 R10, P1, PT, R6, 0x4, RZ ;  /* 0x00000004060a7810 */ /* 0x000fe40007f3e0ff */
[----:B------:R-:W-:Y:S02]  /*0220*/  IADD3 R3, PT, PT, R3, 0x1, RZ ;  /* 0x0000000103037810 */ /* 0x000fe40007ffe0ff */
[----:B------:R-:W-:Y:S01]  /*0230*/  ISETP.NE.AND P0, PT, R11, RZ, PT ;  /* 0x000000ff0b00720c */ /* 0x000fe20003f05270 */
[----:B------:R-:W-:Y:S01]  /*0240*/  IMAD.X R15, RZ, RZ, R7, P1 ;  /* 0x000000ffff0f7224 */ /* 0x000fe200008e0607 */
[----:B--2--5:R-:W-:-:S05]  /*0250*/  IADD3 R13, PT, PT, R2, R13, RZ ;  /* 0x0000000d020d7210 */ /* 0x024fca0007ffe0ff */
[----:B------:R0:W-:Y:S06]  /*0260*/  STG.E desc[UR4][R6.64], R13 ;  /* 0x0000000d06007986 */ /* 0x0001ec000c101904 */
[----:B------:R-:W-:Y:S05]  /*0270*/  @P0 BRA `(.L_x_10) ;  /* 0xfffffffc00d40947 */ /* 0x000fea000383ffff */
[----:B------:R-:W-:Y:S05]  /*0280*/  BSYNC.RECONVERGENT B1 ;  /* 0x0000000000017941 */ /* 0x000fea0003800200 */
.L_x_9:
[----:B------:R-:W-:-:S07]  /*0290*/  VIADD R3, R3, 0x1 ;  /* 0x0000000103037836 */ /* 0x000fce0000000000 */
.L_x_8:
[----:B------:R-:W-:Y:S05]  /*02a0*/  BSYNC.RECONVERGENT B0 ;  /* 0x0000000000007941 */ /* 0x000fea0003800200 */
.L_x_7:
[----:B------:R-:W-:-:S04]  /*02b0*/  IADD3 R8, PT, PT, -R9, -0x2, R8 ;  /* 0xfffffffe09087810 */ /* 0x000fc80007ffe108 */
[----:B------:R-:W-:-:S13]  /*02c0*/  ISETP.GE.U32.AND P0, PT, R8, 0x3, PT ;  /* 0x000000030800780c */ /* 0x000fda0003f06070 */
[----:B------:R-:W-:Y:S05]  /*02d0*/  @!P0 EXIT ;  /* 0x000000000000894d */ /* 0x000fea0003800000 */
[C---:B------:R-:W-:Y:S01]  /*02e0*/  IMAD.WIDE.U32 R4, R3.reuse, 0x4, R4 ;  /* 0x0000000403047825 */ /* 0x040fe200078e0004 */
[----:B------:R-:W-:Y:S02]  /*02f0*/  ISETP.GE.U32.AND P2, PT, R3, R0, PT ;  /* 0x000000000300720c */ /* 0x000fe40003f46070 */
[----:B------:R-:W-:-:S05]  /*0300*/  IADD3 R4, P0, PT, R4, 0x8, RZ ;  /* 0x0000000804047810 */ /* 0x000fca0007f1e0ff */
[----:B------:R-:W-:-:S06]  /*0310*/  IMAD.X R5, RZ, RZ, R5, P0 ;  /* 0x000000ffff057224 */ /* 0x000fcc00000e0605 */
[----:B0-----:R-:W2:Y:S04]  /*0320*/  @P2 LDG.E R7, desc[UR4][R4.64+-0x8] ;  /* 0xfffff80404072981 */ /* 0x001ea8000c1e1900 */
[----:B------:R-:W3:Y:S04]  /*0330*/  @P2 LDG.E R9, desc[UR4][R4.64+-0x4] ;  /* 0xfffffc0404092981 */ /* 0x000ee8000c1e1900 */
[----:B------:R-:W4:Y:S04]  /*0340*/  @P2 LDG.E R11, desc[UR4][R4.64] ;  /* 0x00000004040b2981 */ /* 0x000f28000c1e1900 */
[----:B------:R-:W4:Y:S01]  /*0350*/  @P2 LDG.E R13, desc[UR4][R4.64+0x4] ;  /* 0x00000404040d2981 */ /* 0x000f22000c1e1900 */
[----:B------:R-:W-:Y:S01]  /*0360*/  @P2 IADD3 R3, PT, PT, R3, 0x4, RZ ;  /* 0x0000000403032810 */ /* 0x000fe20007ffe0ff */
[----:B------:R-:W-:Y:S03]  /*0370*/  BSSY.RECONVERGENT B0, `(.L_x_11) ;  /* 0x000004b000007945 */ /* 0x000fe60003800200 */
[C---:B------:R-:W-:Y:S01]  /*0380*/  ISETP.GT.U32.AND P1, PT, R0.reuse, R3, PT ;  /* 0x000000030000720c */ /* 0x040fe20003f24070 */
[----:B------:R-:W-:-:S05]  /*0390*/  IMAD.IADD R6, R0, 0x1, -R3 ;  /* 0x0000000100067824 */ /* 0x000fca00078e0a03 */
[----:B------:R-:W-:Y:S02]  /*03a0*/  ISETP.LE.U32.OR P1, PT, R6, 0xc, !P1 ;  /* 0x0000000c0600780c */ /* 0x000fe40004f23470 */
[----:B------:R-:W-:-:S04]  /*03b0*/  @P2 IADD3 R6, P0, PT, R4, 0x10, RZ ;  /* 0x0000001004062810 */ /* 0x000fc80007f1e0ff */
[----:B------:R-:W-:Y:S02]  /*03c0*/  @P2 IADD3.X R15, PT, PT, RZ, R5, RZ, P0, !PT ;  /* 0x00000005ff0f2210 */ /* 0x000fe400007fe4ff */
[----:B------:R-:W-:Y:S01]  /*03d0*/  PLOP3.LUT P0, PT, P2, PT, PT, 0x8, 0x80 ;  /* 0x000000000080781c */ /* 0x000fe2000170e170 */
[C---:B--2--5:R-:W-:Y:S01]  /*03e0*/  @P2 IMAD.IADD R7, R2.reuse, 0x1, R7 ;  /* 0x0000000102072824 */ /* 0x064fe200078e0207 */
[----:B---3--:R-:W-:-:S04]  /*03f0*/  @P2 IADD3 R9, PT, PT, R2, R9, RZ ;  /* 0x0000000902092210 */ /* 0x008fc80007ffe0ff */
[----:B------:R-:W-:Y:S01]  /*0400*/  @P2 STG.E desc[UR4][R4.64+-0x8], R7 ;  /* 0xfffff80704002986 */ /* 0x000fe2000c101904 */
[----:B----4-:R-:W-:-:S03]  /*0410*/  @P2 IMAD.IADD R11, R2, 0x1, R11 ;  /* 0x00000001020b2824 */ /* 0x010fc600078e020b */
[----:B------:R-:W-:Y:S01]  /*0420*/  @P2 STG.E desc[UR4][R4.64+-0x4], R9 ;  /* 0xfffffc0904002986 */ /* 0x000fe2000c101904 */
[----:B------:R-:W-:-:S03]  /*0430*/  @P2 IMAD.IADD R13, R2, 0x1, R13 ;  /* 0x00000001020d2824 */ /* 0x000fc600078e020d */
[----:B------:R-:W-:Y:S04]  /*0440*/  @P2 STG.E desc[UR4][R4.64], R11 ;  /* 0x0000000b04002986 */ /* 0x000fe8000c101904 */
[----:B------:R0:W-:Y:S02]  /*0450*/  @P2 STG.E desc[UR4][R4.64+0x4], R13 ;  /* 0x0000040d04002986 */ /* 0x0001e4000c101904 */
[----:B0-----:R-:W-:Y:S02]  /*0460*/  @P2 IMAD.MOV.U32 R4, RZ, RZ, R6 ;  /* 0x000000ffff042224 */ /* 0x001fe400078e0006 */
[----:B------:R-:W-:Y:S01]  /*0470*/  @P2 IMAD.MOV.U32 R5, RZ, RZ, R15 ;  /* 0x000000ffff052224 */ /* 0x000fe200078e000f */
[----:B------:R-:W-:Y:S06]  /*0480*/  @P1 BRA `(.L_x_12) ;  /* 0x0000000000e41947 */ /* 0x000fec0003800000 */
[----:B------:R-:W-:Y:S02]  /*0490*/  PLOP3.LUT P0, PT, PT, PT, PT, 0x8, 0x80 ;  /* 0x000000000080781c */ /* 0x000fe40003f0e170 */
[----:B------:R-:W-:-:S11]  /*04a0*/  IADD3 R6, PT, PT, R0, -0xc, RZ ;  /* 0xfffffff400067810 */ /* 0x000fd60007ffe0ff */
.L_x_13:
[----:B------:R-:W2:Y:S04]  /*04b0*/  LDG.E R8, desc[UR4][R4.64+0x8] ;  /* 0x0000080404087981 */ /* 0x000ea8000c1e1900 */
[----:B------:R-:W3:Y:S04]  /*04c0*/  LDG.E R23, desc[UR4][R4.64+-0x8] ;  /* 0xfffff80404177981 */ /* 0x000ee8000c1e1900 */
[----:B------:R-:W4:Y:S04]  /*04d0*/  LDG.E R17, desc[UR4][R4.64+0x20] ;  /* 0x0000200404117981 */ /* 0x000f28000c1e1900 */
[----:B------:R-:W5:Y:S04]  /*04e0*/  LDG.E R25, desc[UR4][R4.64+-0x4] ;  /* 0xfffffc0404197981 */ /* 0x000f68000c1e1900 */
        /* <DEDUP_REMOVED lines=11> */
[----:B------:R-:W5:Y:S01]  /*05a0*/  LDG.E R9, desc[UR4][R4.64+0x34] ;  /* 0x0000340404097981 */ /* 0x000f62000c1e1900 */
[----:B------:R-:W-:-:S05]  /*05b0*/  VIADD R3, R3, 0x10 ;  /* 0x0000001003037836 */ /* 0x000fca0000000000 */
[----:B------:R-:W-:Y:S01]  /*05c0*/  ISETP.GE.U32.AND P1, PT, R3, R6, PT ;  /* 0x000000060300720c */ /* 0x000fe20003f26070 */
[C---:B--2---:R-:W-:Y:S02]  /*05d0*/  IMAD.IADD R8, R2.reuse, 0x1, R8 ;  /* 0x0000000102087824 */ /* 0x044fe400078e0208 */
[----:B---3--:R-:W-:-:S03]  /*05e0*/  IMAD.IADD R23, R2, 0x1, R23 ;  /* 0x0000000102177824 */ /* 0x008fc600078e0217 */
[----:B------:R0:W-:Y:S01]  /*05f0*/  STG.E desc[UR4][R4.64+0x8], R8 ;  /* 0x0000080804007986 */ /* 0x0001e2000c101904 */
[----:B----4-:R-:W-:-:S03]  /*0600*/  IMAD.IADD R17, R2, 0x1, R17 ;  /* 0x0000000102117824 */ /* 0x010fc600078e0211 */
[----:B------:R-:W-:Y:S01]  /*0610*/  STG.E desc[UR4][R4.64+-0x8], R23 ;  /* 0xfffff81704007986 */ /* 0x000fe2000c101904 */
[----:B-----5:R-:W-:-:S03]  /*0620*/  IMAD.IADD R25, R2, 0x1, R25 ;  /* 0x0000000102197824 */ /* 0x020fc600078e0219 */
[----:B------:R1:W-:Y:S01]  /*0630*/  STG.E desc[UR4][R4.64+0x20], R17 ;  /* 0x0000201104007986 */ /* 0x0003e2000c101904 */
[----:B0-----:R-:W-:Y:S02]  /*0640*/  IADD3 R8, P2, PT, R4, 0x40, RZ ;  /* 0x0000004004087810 */ /* 0x001fe40007f5e0ff */
[C---:B------:R-:W-:Y:S01]  /*0650*/  IADD3 R27, PT, PT, R2.reuse, R27, RZ ;  /* 0x0000001b021b7210 */ /* 0x040fe20007ffe0ff */
[C---:B------:R-:W-:Y:S01]  /*0660*/  IMAD.IADD R29, R2.reuse, 0x1, R29 ;  /* 0x00000001021d7824 */ /* 0x040fe200078e021d */
[C---:B------:R-:W-:Y:S02]  /*0670*/  IADD3 R10, PT, PT, R2.reuse, R10, RZ ;  /* 0x0000000a020a7210 */ /* 0x040fe40007ffe0ff */
[----:B-1----:R-:W-:Y:S01]  /*0680*/  IADD3.X R17, PT, PT, RZ, R5, RZ, P2, !PT ;  /* 0x00000005ff117210 */ /* 0x002fe200017fe4ff */
[C---:B------:R-:W-:Y:S02]  /*0690*/  IMAD.IADD R23, R2.reuse, 0x1, R12 ;  /* 0x0000000102177824 */ /* 0x040fe400078e020c */
[C---:B------:R-:W-:Y:S01]  /*06a0*/  IMAD.IADD R14, R2.reuse, 0x1, R14 ;  /* 0x00000001020e7824 */ /* 0x040fe200078e020e */
[C---:B------:R-:W-:Y:S01]  /*06b0*/  IADD3 R21, PT, PT, R2.reuse, R21, RZ ;  /* 0x0000001502157210 */ /* 0x040fe20007ffe0ff */
[C---:B------:R-:W-:Y:S01]  /*06c0*/  IMAD.IADD R19, R2.reuse, 0x1, R19 ;  /* 0x0000000102137824 */ /* 0x040fe200078e0213 */
[C---:B------:R-:W-:Y:S01]  /*06d0*/  IADD3 R15, PT, PT, R2.reuse, R15, RZ ;  /* 0x0000000f020f7210 */ /* 0x040fe20007ffe0ff */
[----:B------:R-:W-:-:S02]  /*06e0*/  IMAD.IADD R7, R2, 0x1, R7 ;  /* 0x0000000102077824 */ /* 0x000fc400078e0207 */
[C---:B------:R-:W-:Y:S01]  /*06f0*/  IMAD.IADD R13, R2.reuse, 0x1, R13 ;  /* 0x00000001020d7824 */ /* 0x040fe200078e020d */
[C---:B------:R-:W-:Y:S01]  /*0700*/  IADD3 R11, PT, PT, R2.reuse, R11, RZ ;  /* 0x0000000b020b7210 */ /* 0x040fe20007ffe0ff */
[----:B------:R-:W-:Y:S01]  /*0710*/  IMAD.IADD R9, R2, 0x1, R9 ;  /* 0x0000000102097824 */ /* 0x000fe200078e0209 */
[----:B------:R-:W-:Y:S04]  /*0720*/  STG.E desc[UR4][R4.64+-0x4], R25 ;  /* 0xfffffc1904007986 */ /* 0x000fe8000c101904 */
        /* <DEDUP_REMOVED lines=11> */
[----:B------:R0:W-:Y:S02]  /*07e0*/  STG.E desc[UR4][R4.64+0x34], R9 ;  /* 0x0000340904007986 */ /* 0x0001e4000c101904 */
[----:B0-----:R-:W-:-:S02]  /*07f0*/  IMAD.MOV.U32 R4, RZ, RZ, R8 ;  /* 0x000000ffff047224 */ /* 0x001fc400078e0008 */
[----:B------:R-:W-:Y:S01]  /*0800*/  IMAD.MOV.U32 R5, RZ, RZ, R17 ;  /* 0x000000ffff057224 */ /* 0x000fe200078e0011 */
[----:B------:R-:W-:Y:S06]  /*0810*/  @!P1 BRA `(.L_x_13) ;  /* 0xfffffffc00249947 */ /* 0x000fec000383ffff */
.L_x_12:
[----:B------:R-:W-:Y:S05]  /*0820*/  BSYNC.RECONVERGENT B0 ;  /* 0x0000000000007941 */ /* 0x000fea0003800200 */
.L_x_11:
[CC--:B------:R-:W-:Y:S01]  /*0830*/  ISETP.GT.U32.AND P1, PT, R0.reuse, R3.reuse, PT ;  /* 0x000000030000720c */ /* 0x0c0fe20003f24070 */
[----:B------:R-:W-:Y:S01]  /*0840*/  BSSY.RECONVERGENT B0, `(.L_x_14) ;  /* 0x0000022000007945 */ /* 0x000fe20003800200 */
[----:B------:R-:W-:-:S04]  /*0850*/  IADD3 R6, PT, PT, R0, -R3, RZ ;  /* 0x8000000300067210 */ /* 0x000fc80007ffe0ff */
[----:B------:R-:W-:-:S13]  /*0860*/  ISETP.LE.U32.OR P1, PT, R6, 0x4, !P1 ;  /* 0x000000040600780c */ /* 0x000fda0004f23470 */
[----:B------:R-:W-:Y:S05]  /*0870*/  @P1 BRA `(.L_x_15) ;  /* 0x0000000000781947 */ /* 0x000fea0003800000 */
[----:B------:R-:W2:Y:S04]  /*0880*/  LDG.E R7, desc[UR4][R4.64+-0x8] ;  /* 0xfffff80404077981 */ /* 0x000ea8000c1e1900 */
[----:B------:R-:W3:Y:S04]  /*0890*/  LDG.E R9, desc[UR4][R4.64+-0x4] ;  /* 0xfffffc0404097981 */ /* 0x000ee8000c1e1900 */
[----:B------:R-:W4:Y:S04]  /*08a0*/  LDG.E R11, desc[UR4][R4.64] ;  /* 0x00000004040b7981 */ /* 0x000f28000c1e1900 */
[----:B------:R-:W5:Y:S04]  /*08b0*/  LDG.E R13, desc[UR4][R4.64+0x4] ;  /* 0x00000404040d7981 */ /* 0x000f68000c1e1900 */
[----:B------:R-:W5:Y:S04]  /*08c0*/  LDG.E R15, desc[UR4][R4.64+0x8] ;  /* 0x00000804040f7981 */ /* 0x000f68000c1e1900 */
[----:B------:R-:W5:Y:S04]  /*08d0*/  LDG.E R17, desc[UR4][R4.64+0xc] ;  /* 0x00000c0404117981 */ /* 0x000f68000c1e1900 */
[----:B------:R-:W5:Y:S04]  /*08e0*/  LDG.E R19, desc[UR4][R4.64+0x10] ;  /* 0x0000100404137981 */ /* 0x000f68000c1e1900 */
[----:B------:R-:W5:Y:S01]  /*08f0*/  LDG.E R21, desc[UR4][R4.64+0x14] ;  /* 0x0000140404157981 */ /* 0x000f62000c1e1900 */
[----:B------:R-:W-:-:S02]  /*0900*/  IADD3 R6, P1, PT, R4, 0x20, RZ ;  /* 0x0000002004067810 */ /* 0x000fc40007f3e0ff */
[----:B------:R-:W-:Y:S02]  /*0910*/  PLOP3.LUT P0, PT, PT, PT, PT, 0x8, 0x80 ;  /* 0x000000000080781c */ /* 0x000fe40003f0e170 */
[----:B------:R-:W-:Y:S01]  /*0920*/  IADD3 R3, PT, PT, R3, 0x8, RZ ;  /* 0x0000000803037810 */ /* 0x000fe20007ffe0ff */
[C---:B--2---:R-:W-:Y:S02]  /*0930*/  IMAD.IADD R7, R2.reuse, 0x1, R7 ;  /* 0x0000000102077824 */ /* 0x044fe400078e0207 */
[----:B---3--:R-:W-:-:S03]  /*0940*/  IMAD.IADD R9, R2, 0x1, R9 ;  /* 0x0000000102097824 */ /* 0x008fc600078e0209 */
[----:B------:R0:W-:Y:S01]  /*0950*/  STG.E desc[UR4][R4.64+-0x8], R7 ;  /* 0xfffff80704007986 */ /* 0x0001e2000c101904 */
[----:B----4-:R-:W-:-:S03]  /*0960*/  IADD3 R11, PT, PT, R2, R11, RZ ;  /* 0x0000000b020b7210 */ /* 0x010fc60007ffe0ff */
[----:B------:R-:W-:Y:S01]  /*0970*/  STG.E desc[UR4][R4.64+-0x4], R9 ;  /* 0xfffffc0904007986 */ /* 0x000fe2000c101904 */
[----:B-----5:R-:W-:-:S03]  /*0980*/  IMAD.IADD R13, R2, 0x1, R13 ;  /* 0x00000001020d7824 */ /* 0x020fc600078e020d */
[----:B------:R-:W-:Y:S01]  /*0990*/  STG.E desc[UR4][R4.64], R11 ;  /* 0x0000000b04007986 */ /* 0x000fe2000c101904 */
[----:B------:R-:W-:-:S03]  /*09a0*/  IMAD.IADD R15, R2, 0x1, R15 ;  /* 0x00000001020f7824 */ /* 0x000fc600078e020f */
[----:B------:R-:W-:Y:S01]  /*09b0*/  STG.E desc[UR4][R4.64+0x4], R13 ;  /* 0x0000040d04007986 */ /* 0x000fe2000c101904 */
[----:B0-----:R-:W-:Y:S01]  /*09c0*/  IMAD.X R7, RZ, RZ, R5, P1 ;  /* 0x000000ffff077224 */ /* 0x001fe200008e0605 */
[C---:B------:R-:W-:Y:S02]  /*09d0*/  IADD3 R17, PT, PT, R2.reuse, R17, RZ ;  /* 0x0000001102117210 */ /* 0x040fe40007ffe0ff */
[----:B------:R-:W-:Y:S01]  /*09e0*/  STG.E desc[UR4][R4.64+0x8], R15 ;  /* 0x0000080f04007986 */ /* 0x000fe2000c101904 */
[----:B------:R-:W-:-:S03]  /*09f0*/  IMAD.IADD R19, R2, 0x1, R19 ;  /* 0x0000000102137824 */ /* 0x000fc600078e0213 */
[----:B------:R-:W-:Y:S01]  /*0a00*/  STG.E desc[UR4][R4.64+0xc], R17 ;  /* 0x00000c1104007986 */ /* 0x000fe2000c101904 */
[----:B------:R-:W-:-:S03]  /*0a10*/  IADD3 R21, PT, PT, R2, R21, RZ ;  /* 0x0000001502157210 */ /* 0x000fc60007ffe0ff */
[----:B------:R-:W-:Y:S04]  /*0a20*/  STG.E desc[UR4][R4.64+0x10], R19 ;  /* 0x0000101304007986 */ /* 0x000fe8000c101904 */
[----:B------:R0:W-:Y:S02]  /*0a30*/  STG.E desc[UR4][R4.64+0x14], R21 ;  /* 0x0000141504007986 */ /* 0x0001e4000c101904 */
[----:B0-----:R-:W-:Y:S01]  /*0a40*/  IMAD.MOV.U32 R4, RZ, RZ, R6 ;  /* 0x000000ffff047224 */ /* 0x001fe200078e0006 */
[----:B------:R-:W-:-:S07]  /*0a50*/  MOV R5, R7 ;  /* 0x0000000700057202 */ /* 0x000fce0000000f00 */
.L_x_15:
[----:B------:R-:W-:Y:S05]  /*0a60*/  BSYNC.RECONVERGENT B0 ;  /* 0x0000000000007941 */ /* 0x000fea0003800200 */
.L_x_14:
[----:B------:R-:W-:-:S13]  /*0a70*/  ISETP.LT.U32.OR P0, PT, R3, R0, P0 ;  /* 0x000000000300720c */ /* 0x000fda0000701470 */
[----:B------:R-:W-:Y:S05]  /*0a80*/  @!P0 EXIT ;  /* 0x000000000000894d */ /* 0x000fea0003800000 */
[----:B------:R-:W2:Y:S04]  /*0a90*/  LDG.E R3, desc[UR4][R4.64+-0x8] ;  /* 0xfffff80404037981 */ /* 0x000ea8000c1e1900 */
[----:B------:R-:W3:Y:S04]  /*0aa0*/  LDG.E R7, desc[UR4][R4.64+-0x4] ;  /* 0xfffffc0404077981 */ /* 0x000ee8000c1e1900 */
[----:B------:R-:W4:Y:S04]  /*0ab0*/  LDG.E R9, desc[UR4][R4.64] ;  /* 0x0000000404097981 */ /* 0x000f28000c1e1900 */
[----:B------:R-:W5:Y:S01]  /*0ac0*/  LDG.E R11, desc[UR4][R4.64+0x4] ;  /* 0x00000404040b7981 */ /* 0x000f62000c1e1900 */
[C---:B--2---:R-:W-:Y:S01]  /*0ad0*/  IMAD.IADD R3, R2.reuse, 0x1, R3 ;  /* 0x0000000102037824 */ /* 0x044fe200078e0203 */
[----:B---3--:R-:W-:-:S04]  /*0ae0*/  IADD3 R7, PT, PT, R2, R7, RZ ;  /* 0x0000000702077210 */ /* 0x008fc80007ffe0ff */
[----:B------:R-:W-:Y:S01]  /*0af0*/  STG.E desc[UR4][R4.64+-0x8], R3 ;  /* 0xfffff80304007986 */ /* 0x000fe2000c101904 */
[----:B----4-:R-:W-:-:S03]  /*0b00*/  IMAD.IADD R9, R2, 0x1, R9 ;  /* 0x0000000102097824 */ /* 0x010fc600078e0209 */
[----:B------:R-:W-:Y:S01]  /*0b10*/  STG.E desc[UR4][R4.64+-0x4], R7 ;  /* 0xfffffc0704007986 */ /* 0x000fe2000c101904 */
[----:B-----5:R-:W-:-:S03]  /*0b20*/  IADD3 R11, PT, PT, R2, R11, RZ ;  /* 0x0000000b020b7210 */ /* 0x020fc60007ffe0ff */
[----:B------:R-:W-:Y:S04]  /*0b30*/  STG.E desc[UR4][R4.64], R9 ;  /* 0x0000000904007986 */ /* 0x000fe8000c101904 */
[----:B------:R-:W-:Y:S01]  /*0b40*/  STG.E desc[UR4][R4.64+0x4], R11 ;  /* 0x0000040b04007986 */ /* 0x000fe2000c101904 */
[----:B------:R-:W-:Y:S05]  /*0b50*/  EXIT ;  /* 0x000000000000794d */ /* 0x000fea0003800000 */
.L_x_16:
        /* <DEDUP_REMOVED lines=10> */
.L_x_72:


//--------------------- .text._Z23serialsum_accrossthreadPjij --------------------------
	.section	.text._Z23serialsum_accrossthreadPjij,"ax",@progbits
	.align	128
        .global         _Z23serialsum_accrossthreadPjij
        .type           _Z23serialsum_accrossthreadPjij,@function
        .size           _Z23serialsum_accrossthreadPjij,(.L_x_73 - _Z23serialsum_accrossthreadPjij)
        .other          _Z23serialsum_accrossthreadPjij,@"STO_CUDA_ENTRY STV_DEFAULT"
_Z23serialsum_accrossthreadPjij:
.text._Z23serialsum_accrossthreadPjij:
[----:B------:R-:W-:Y:S01]  /*0000*/  LDC R1, c[0x0][0x37c] ;  /* 0x0000df00ff017b82 */ /* 0x000fe20000000800 */
[----:B------:R-:W0:Y:S07]  /*0010*/  S2R R0, SR_TID.X ;  /* 0x0000000000007919 */ /* 0x000e2e0000002100 */
[----:B------:R-:W1:Y:S01]  /*0020*/  LDC.64 R2, c[0x0][0x388] ;  /* 0x0000e200ff027b82 */ /* 0x000e620000000a00 */
[----:B------:R-:W0:Y:S01]  /*0030*/  LDCU UR4, c[0x0][0x360] ;  /* 0x00006c00ff0477ac */ /* 0x000e220008000800 */
[----:B------:R-:W0:Y:S02]  /*0040*/  S2R R5, SR_CTAID.X ;  /* 0x0000000000057919 */ /* 0x000e240000002500 */
[----:B0-----:R-:W-:-:S02]  /*0050*/  IMAD R0, R5, UR4, R0 ;  /* 0x0000000405007c24 */ /* 0x001fc4000f8e0200 */
[----:B-1----:R-:W-:-:S04]  /*0060*/  IMAD R5, R2, UR4, RZ ;  /* 0x0000000402057c24 */ /* 0x002fc8000f8e02ff */
[----:B------:R-:W-:-:S05]  /*0070*/  IMAD R0, R0, R5, RZ ;  /* 0x0000000500007224 */ /* 0x000fca00078e02ff */
[----:B------:R-:W-:Y:S01]  /*0080*/  IADD3 R4, PT, PT, R0, 0x1, R5 ;  /* 0x0000000100047810 */ /* 0x000fe20007ffe005 */
[----:B------:R-:W-:-:S03]  /*0090*/  IMAD R0, R2, 0x2, R0 ;  /* 0x0000000202007824 */ /* 0x000fc600078e0200 */
[----:B------:R-:W-:-:S04]  /*00a0*/  VIMNMX.U32 R3, PT, PT, R4, R3, PT ;  /* 0x0000000304037248 */ /* 0x000fc80003fe0000 */
[----:B------:R-:W-:-:S13]  /*00b0*/  ISETP.GT.U32.AND P0, PT, R3, R0, PT ;  /* 0x000000000300720c */ /* 0x000fda0003f04070 */
[----:B------:R-:W-:Y:S05]  /*00c0*/  @!P0 EXIT ;  /* 0x000000000000894d */ /* 0x000fea0003800000 */
[----:B------:R-:W0:Y:S08]  /*00d0*/  LDC.64 R12, c[0x0][0x358] ;  /* 0x0000d600ff0c7b82 */ /* 0x000e300000000a00 */
[----:B------:R-:W1:Y:S02]  /*00e0*/  LDC.64 R8, c[0x0][0x380] ;  /* 0x0000e000ff087b82 */ /* 0x000e640000000a00 */
.L_x_17:
[----:B0-----:R-:W-:Y:S01]  /*00f0*/  R2UR UR6, R12 ;  /* 0x000000000c0672ca */ /* 0x001fe200000e0000 */
[C---:B------:R-:W-:Y:S01]  /*0100*/  IMAD.IADD R5, R0.reuse, 0x1, -R2 ;  /* 0x0000000100057824 */ /* 0x040fe200078e0a02 */
[C---:B------:R-:W-:Y:S01]  /*0110*/  R2UR UR7, R13.reuse ;  /* 0x000000000d0772ca */ /* 0x040fe200000e0000 */
[--C-:B-12---:R-:W-:Y:S01]  /*0120*/  IMAD.WIDE.U32 R6, R0, 0x4, R8.reuse ;  /* 0x0000000400067825 */ /* 0x106fe200078e0008 */
[----:B------:R-:W-:Y:S02]  /*0130*/  R2UR UR4, R12 ;  /* 0x000000000c0472ca */ /* 0x000fe400000e0000 */
[----:B------:R-:W-:Y:S01]  /*0140*/  R2UR UR5, R13 ;  /* 0x000000000d0572ca */ /* 0x000fe200000e0000 */
[----:B------:R-:W-:-:S08]  /*0150*/  IMAD.WIDE.U32 R4, R5, 0x4, R8 ;  /* 0x0000000405047825 */ /* 0x000fd000078e0008 */
[----:B------:R-:W2:Y:S04]  /*0160*/  LDG.E R11, desc[UR6][R6.64] ;  /* 0x00000006060b7981 */ /* 0x000ea8000c1e1900 */
[----:B------:R-:W2:Y:S01]  /*0170*/  LDG.E R4, desc[UR4][R4.64] ;  /* 0x0000000404047981 */ /* 0x000ea2000c1e1900 */
[----:B------:R-:W-:-:S05]  /*0180*/  IMAD.IADD R0, R0, 0x1, R2 ;  /* 0x0000000100007824 */ /* 0x000fca00078e0202 */
[----:B------:R-:W-:Y:S02]  /*0190*/  ISETP.GE.U32.AND P0, PT, R0, R3, PT ;  /* 0x000000030000720c */ /* 0x000fe40003f06070 */
[----:B--2---:R-:W-:-:S05]  /*01a0*/  IADD3 R11, PT, PT, R4, R11, RZ ;  /* 0x0000000b040b7210 */ /* 0x004fca0007ffe0ff */
[----:B------:R2:W-:Y:S06]  /*01b0*/  STG.E desc[UR4][R6.64], R11 ;  /* 0x0000000b06007986 */ /* 0x0005ec000c101904 */
[----:B------:R-:W-:Y:S05]  /*01c0*/  @!P0 BRA `(.L_x_17) ;  /* 0xfffffffc00c88947 */ /* 0x000fea000383ffff */
[----:B------:R-:W-:Y:S05]  /*01d0*/  EXIT ;  /* 0x000000000000794d */ /* 0x000fea0003800000 */
.L_x_18:
        /* <DEDUP_REMOVED lines=10> */
.L_x_73:


//--------------------- .text._Z9prefixsumPjS_ij  --------------------------
	.section	.text._Z9prefixsumPjS_ij,"ax",@progbits
	.align	128
        .global         _Z9prefixsumPjS_ij
        .type           _Z9prefixsumPjS_ij,@function
        .size           _Z9prefixsumPjS_ij,(.L_x_74 - _Z9prefixsumPjS_ij)
        .other          _Z9prefixsumPjS_ij,@"STO_CUDA_ENTRY STV_DEFAULT"
_Z9prefixsumPjS_ij:
.text._Z9prefixsumPjS_ij:
[----:B------:R-:W-:Y:S01]  /*0000*/  LDC R1, c[0x0][0x37c] ;  /* 0x0000df00ff017b82 */ /* 0x000fe20000000800 */
[----:B------:R-:W0:Y:S07]  /*0010*/  S2R R3, SR_TID.X ;  /* 0x0000000000037919 */ /* 0x000e2e0000002100 */
[----:B------:R-:W1:Y:S01]  /*0020*/  LDC.64 R10, c[0x0][0x390] ;  /* 0x0000e400ff0a7b82 */ /* 0x000e620000000a00 */
[----:B------:R-:W0:Y:S01]  /*0030*/  LDCU UR4, c[0x0][0x360] ;  /* 0x00006c00ff0477ac */ /* 0x000e220008000800 */
[----:B------:R-:W0:Y:S02]  /*0040*/  S2R R0, SR_CTAID.X ;  /* 0x0000000000007919 */ /* 0x000e240000002500 */
[----:B0-----:R-:W-:-:S04]  /*0050*/  IMAD R3, R0, UR4, R3 ;  /* 0x0000000400037c24 */ /* 0x001fc8000f8e0203 */
[----:B-1----:R-:W-:-:S05]  /*0060*/  IMAD R13, R3, R10, RZ ;  /* 0x0000000a030d7224 */ /* 0x002fca00078e02ff */
[----:B------:R-:W-:-:S04]  /*0070*/  IADD3 R7, PT, PT, R13, 0x1, RZ ;  /* 0x000000010d077810 */ /* 0x000fc80007ffe0ff */
[----:B------:R-:W-:-:S13]  /*0080*/  ISETP.GT.U32.AND P0, PT, R7, R11, PT ;  /* 0x0000000b0700720c */ /* 0x000fda0003f04070 */
[----:B------:R-:W-:Y:S05]  /*0090*/  @P0 EXIT ;  /* 0x000000000000094d */ /* 0x000fea0003800000 */
[----:B------:R-:W0:Y:S01]  /*00a0*/  LDC.64 R2, c[0x0][0x380] ;  /* 0x0000e000ff027b82 */ /* 0x000e220000000a00 */
[----:B------:R-:W1:Y:S07]  /*00b0*/  LDCU.64 UR4, c[0x0][0x358] ;  /* 0x00006b00ff0477ac */ /* 0x000e6e0008000a00 */
[----:B------:R-:W2:Y:S01]  /*00c0*/  LDC.64 R4, c[0x0][0x388] ;  /* 0x0000e200ff047b82 */ /* 0x000ea20000000a00 */
[----:B0-----:R-:W-:-:S06]  /*00d0*/  IMAD.WIDE R8, R13, 0x4, R2 ;  /* 0x000000040d087825 */ /* 0x001fcc00078e0202 */
[----:B-1----:R-:W3:Y:S01]  /*00e0*/  LDG.E R9, desc[UR4][R8.64] ;  /* 0x0000000408097981 */ /* 0x002ee2000c1e1900 */
[----:B------:R-:W-:Y:S01]  /*00f0*/  VIADDMNMX.U32 R0, R7, R10, R11, PT ;  /* 0x0000000a07007246 */ /* 0x000fe2000380000b */
[C---:B--2---:R-:W-:Y:S01]  /*0100*/  IMAD.WIDE R10, R13.reuse, 0x4, R4 ;  /* 0x000000040d0a7825 */ /* 0x044fe200078e0204 */
[----:B------:R-:W-:-:S04]  /*0110*/  IADD3 R15, PT, PT, R13, 0x2, RZ ;  /* 0x000000020d0f7810 */ /* 0x000fc80007ffe0ff */
[----:B------:R-:W-:Y:S01]  /*0120*/  ISETP.GT.U32.AND P0, PT, R0, R15, PT ;  /* 0x0000000f0000720c */ /* 0x000fe20003f04070 */
[----:B---3--:R0:W-:-:S12]  /*0130*/  STG.E desc[UR4][R10.64+0x4], R9 ;  /* 0x000004090a007986 */ /* 0x0081d8000c101904 */
[----:B------:R-:W-:Y:S05]  /*0140*/  @!P0 EXIT ;  /* 0x000000000000894d */ /* 0x000fea0003800000 */
[----:B------:R-:W-:Y:S01]  /*0150*/  VIADDMNMX.U32 R6, R13, 0x3, R0, !PT ;  /* 0x000000030d067846 */ /* 0x000fe20007800000 */
[----:B------:R-:W-:Y:S03]  /*0160*/  BSSY.RECONVERGENT B0, `(.L_x_19) ;  /* 0x0000018000007945 */ /* 0x000fe60003800200 */
[C---:B------:R-:W-:Y:S02]  /*0170*/  LOP3.LUT R8, R6.reuse, 0x2, RZ, 0x3c, !PT ;  /* 0x0000000206087812 */ /* 0x040fe400078e3cff */
[----:B------:R-:W-:-:S03]  /*0180*/  IADD3 R14, PT, PT, R6, -0x3, -R13 ;  /* 0xfffffffd060e7810 */ /* 0x000fc60007ffe80d */
[----:B------:R-:W-:-:S05]  /*0190*/  IMAD.IADD R8, R8, 0x1, -R13 ;  /* 0x0000000108087824 */ /* 0x000fca00078e0a0d */
[----:B0-----:R-:W-:-:S13]  /*01a0*/  LOP3.LUT P0, R10, R8, 0x3, RZ, 0xc0, !PT ;  /* 0x00000003080a7812 */ /* 0x001fda000780c0ff */
[----:B------:R-:W-:Y:S05]  /*01b0*/  @!P0 BRA `(.L_x_20) ;  /* 0x0000000000488947 */ /* 0x000fea0003800000 */
[----:B------:R-:W-:-:S05]  /*01c0*/  IMAD.WIDE.U32 R8, R7, 0x4, R4 ;  /* 0x0000000407087825 */ /* 0x000fca00078e0004 */
[----:B------:R0:W5:Y:S01]  /*01d0*/  LDG.E R13, desc[UR4][R8.64] ;  /* 0x00000004080d7981 */ /* 0x000162000c1e1900 */
[----:B------:R-:W-:Y:S01]  /*01e0*/  BSSY.RECONVERGENT B1, `(.L_x_21) ;  /* 0x000000e000017945 */ /* 0x000fe20003800200 */
[----:B------:R-:W-:-:S07]  /*01f0*/  IADD3 R6, PT, PT, -R10, RZ, RZ ;  /* 0x000000ff0a067210 */ /* 0x000fce0007ffe1ff */
.L_x_22:
[C---:B------:R-:W-:Y:S02]  /*0200*/  VIADD R15, R7.reuse, 0x1 ;  /* 0x00000001070f7836 */ /* 0x040fe40000000000 */
[----:B0-----:R-:W-:-:S04]  /*0210*/  IMAD.WIDE.U32 R8, R7, 0x4, R2 ;  /* 0x0000000407087825 */ /* 0x001fc800078e0002 */
[----:B-1----:R-:W-:Y:S02]  /*0220*/  IMAD.WIDE.U32 R10, R15, 0x4, R4 ;  /* 0x000000040f0a7825 */ /* 0x002fe400078e0004 */
[----:B------:R-:W2:Y:S04]  /*0230*/  LDG.E R8, desc[UR4][R8.64] ;  /* 0x0000000408087981 */ /* 0x000ea8000c1e1900 */
[----:B------:R-:W2:Y:S01]  /*0240*/  LDG.E R12, desc[UR4][R10.64] ;  /* 0x000000040a0c7981 */ /* 0x000ea2000c1e1900 */
[----:B------:R-:W-:-:S04]  /*0250*/  IADD3 R6, PT, PT, R6, 0x1, RZ ;  /* 0x0000000106067810 */ /* 0x000fc80007ffe0ff */
[----:B------:R-:W-:Y:S02]  /*0260*/  ISETP.NE.AND P0, PT, R6, RZ, PT ;  /* 0x000000ff0600720c */ /* 0x000fe40003f05270 */
[----:B--2--5:R-:W-:Y:S01]  /*0270*/  IADD3 R13, PT, PT, R12, R8, R13 ;  /* 0x000000080c0d7210 */ /* 0x024fe20007ffe00d */
[----:B------:R-:W-:Y:S01]  /*0280*/  IMAD.MOV.U32 R12, RZ, RZ, R7 ;  /* 0x000000ffff0c7224 */ /* 0x000fe200078e0007 */
[----:B------:R-:W-:-:S03]  /*0290*/  MOV R7, R15 ;  /* 0x0000000f00077202 */ /* 0x000fc60000000f00 */
[----:B------:R1:W-:Y:S06]  /*02a0*/  STG.E desc[UR4][R10.64], R13 ;  /* 0x0000000d0a007986 */ /* 0x0003ec000c101904 */
[----:B------:R-:W-:Y:S05]  /*02b0*/  @P0 BRA `(.L_x_22) ;  /* 0xfffffffc00d00947 */ /* 0x000fea000383ffff */
[----:B------:R-:W-:Y:S05]  /*02c0*/  BSYNC.RECONVERGENT B1 ;  /* 0x0000000000017941 */ /* 0x000fea0003800200 */
.L_x_21:
[----:B------:R-:W-:-:S07]  /*02d0*/  VIADD R15, R12, 0x2 ;  /* 0x000000020c0f7836 */ /* 0x000fce0000000000 */
.L_x_20:
[----:B------:R-:W-:Y:S05]  /*02e0*/  BSYNC.RECONVERGENT B0 ;  /* 0x0000000000007941 */ /* 0x000fea0003800200 */
.L_x_19:
[----:B------:R-:W-:-:S13]  /*02f0*/  ISETP.GE.U32.AND P0, PT, R14, 0x3, PT ;  /* 0x000000030e00780c */ /* 0x000fda0003f06070 */
[----:B------:R-:W-:Y:S05]  /*0300*/  @!P0 EXIT ;  /* 0x000000000000894d */ /* 0x000fea0003800000 */
[----:B------:R-:W-:-:S07]  /*0310*/  IADD3 R9, PT, PT, R15, 0x2, RZ ;  /* 0x000000020f097810 */ /* 0x000fce0007ffe0ff */
.L_x_23:
[C---:B-12---:R-:W-:Y:S01]  /*0320*/  VIADD R13, R9.reuse, 0xfffffffd ;  /* 0xfffffffd090d7836 */ /* 0x046fe20000000000 */
[----:B------:R-:W-:-:S03]  /*0330*/  IADD3 R15, PT, PT, R9, -0x2, RZ ;  /* 0xfffffffe090f7810 */ /* 0x000fc60007ffe0ff */
[----:B------:R-:W-:-:S04]  /*0340*/  IMAD.WIDE.U32 R10, R13, 0x4, R4 ;  /* 0x000000040d0a7825 */ /* 0x000fc800078e0004 */
[----:B------:R-:W-:Y:S02]  /*0350*/  IMAD.WIDE.U32 R12, R13, 0x4, R2 ;  /* 0x000000040d0c7825 */ /* 0x000fe400078e0002 */
[----:B------:R-:W2:Y:S02]  /*0360*/  LDG.E R10, desc[UR4][R10.64] ;  /* 0x000000040a0a7981 */ /* 0x000ea4000c1e1900 */
[----:B------:R-:W-:Y:S02]  /*0370*/  IMAD.WIDE.U32 R6, R15, 0x4, R4 ;  /* 0x000000040f067825 */ /* 0x000fe400078e0004 */
[----:B------:R-:W2:Y:S04]  /*0380*/  LDG.E R13, desc[UR4][R12.64] ;  /* 0x000000040c0d7981 */ /* 0x000ea8000c1e1900 */
[----:B------:R-:W2:Y:S01]  /*0390*/  LDG.E R8, desc[UR4][R6.64] ;  /* 0x0000000406087981 */ /* 0x000ea2000c1e1900 */
[----:B------:R-:W-:-:S02]  /*03a0*/  VIADD R19, R9, 0xffffffff ;  /* 0xffffffff09137836 */ /* 0x000fc40000000000 */
[----:B------:R-:W-:-:S04]  /*03b0*/  IMAD.WIDE.U32 R14, R15, 0x4, R2 ;  /* 0x000000040f0e7825 */ /* 0x000fc800078e0002 */
[----:B------:R-:W-:Y:S01]  /*03c0*/  IMAD.WIDE.U32 R16, R19, 0x4, R4 ;  /* 0x0000000413107825 */ /* 0x000fe200078e0004 */
[----:B--2---:R-:W-:-:S05]  /*03d0*/  IADD3 R21, PT, PT, R8, R13, R10 ;  /* 0x0000000d08157210 */ /* 0x004fca0007ffe00a */
[----:B------:R0:W-:Y:S04]  /*03e0*/  STG.E desc[UR4][R6.64], R21 ;  /* 0x0000001506007986 */ /* 0x0001e8000c101904 */
[----:B------:R-:W2:Y:S04]  /*03f0*/  LDG.E R14, desc[UR4][R14.64] ;  /* 0x000000040e0e7981 */ /* 0x000ea8000c1e1900 */
[----:B------:R-:W2:Y:S01]  /*0400*/  LDG.E R8, desc[UR4][R16.64] ;  /* 0x0000000410087981 */ /* 0x000ea2000c1e1900 */
[----:B------:R-:W-:-:S04]  /*0410*/  IMAD.WIDE.U32 R10, R19, 0x4, R2 ;  /* 0x00000004130a7825 */ /* 0x000fc800078e0002 */
[----:B------:R-:W-:Y:S01]  /*0420*/  IMAD.WIDE.U32 R12, R9, 0x4, R4 ;  /* 0x00000004090c7825 */ /* 0x000fe200078e0004 */
[----:B--2---:R-:W-:-:S05]  /*0430*/  IADD3 R23, PT, PT, R8, R14, R21 ;  /* 0x0000000e08177210 */ /* 0x004fca0007ffe015 */
[----:B------:R2:W-:Y:S04]  /*0440*/  STG.E desc[UR4][R16.64], R23 ;  /* 0x0000001710007986 */ /* 0x0005e8000c101904 */
[----:B------:R-:W3:Y:S04]  /*0450*/  LDG.E R10, desc[UR4][R10.64] ;  /* 0x000000040a0a7981 */ /* 0x000ee8000c1e1900 */
[----:B------:R-:W3:Y:S01]  /*0460*/  LDG.E R8, desc[UR4][R12.64] ;  /* 0x000000040c087981 */ /* 0x000ee2000c1e1900 */
[----:B------:R-:W-:Y:S01]  /*0470*/  IMAD.WIDE.U32 R18, R9, 0x4, R2 ;  /* 0x0000000409127825 */ /* 0x000fe200078e0002 */
[----:B---3--:R-:W-:-:S05]  /*0480*/  IADD3 R25, PT, PT, R8, R10, R23 ;  /* 0x0000000a08197210 */ /* 0x008fca0007ffe017 */
[----:B------:R2:W-:Y:S04]  /*0490*/  STG.E desc[UR4][R12.64], R25 ;  /* 0x000000190c007986 */ /* 0x0005e8000c101904 */
[----:B------:R-:W3:Y:S04]  /*04a0*/  LDG.E R18, desc[UR4][R18.64] ;  /* 0x0000000412127981 */ /* 0x000ee8000c1e1900 */
[----:B------:R-:W3:Y:S01]  /*04b0*/  LDG.E R8, desc[UR4][R6.64+0xc] ;  /* 0x00000c0406087981 */ /* 0x000ee2000c1e1900 */
[----:B0-----:R-:W-:-:S04]  /*04c0*/  IADD3 R21, PT, PT, R9, 0x2, RZ ;  /* 0x0000000209157810 */ /* 0x001fc80007ffe0ff */
[----:B------:R-:W-:Y:S01]  /*04d0*/  ISETP.GE.U32.AND P0, PT, R21, R0, PT ;  /* 0x000000001500720c */ /* 0x000fe20003f06070 */
[----:B------:R-:W-:Y:S01]  /*04e0*/  VIADD R9, R9, 0x4 ;  /* 0x0000000409097836 */ /* 0x000fe20000000000 */
[----:B---3--:R-:W-:-:S05]  /*04f0*/  IADD3 R15, PT, PT, R8, R18, R25 ;  /* 0x00000012080f7210 */ /* 0x008fca0007ffe019 */
[----:B------:R2:W-:Y:S06]  /*0500*/  STG.E desc[UR4][R6.64+0xc], R15 ;  /* 0x00000c0f06007986 */ /* 0x0005ec000c101904 */
[----:B------:R-:W-:Y:S05]  /*0510*/  @!P0 BRA `(.L_x_23) ;  /* 0xfffffffc00808947 */ /* 0x000fea000383ffff */
[----:B------:R-:W-:Y:S05]  /*0520*/  EXIT ;  /* 0x000000000000794d */ /* 0x000fea0003800000 */
.L_x_24:
        /* <DEDUP_REMOVED lines=13> */
.L_x_74:


//--------------------- .text._Z11gpu_prescanPjPKjS_jjj --------------------------
	.section	.text._Z11gpu_prescanPjPKjS_jjj,"ax",@progbits
	.align	128
        .global         _Z11gpu_prescanPjPKjS_jjj
        .type           _Z11gpu_prescanPjPKjS_jjj,@function
        .size           _Z11gpu_prescanPjPKjS_jjj,(.L_x_75 - _Z11gpu_prescanPjPKjS_jjj)
        .other          _Z11gpu_prescanPjPKjS_jjj,@"STO_CUDA_ENTRY STV_DEFAULT"
_Z11gpu_prescanPjPKjS_jjj:
.text._Z11gpu_prescanPjPKjS_jjj:
[----:B------:R-:W-:Y:S01]  /*0000*/  LDC R1, c[0x0][0x37c] ;  /* 0x0000df00ff017b82 */ /* 0x000fe20000000800 */
[----:B------:R-:W0:Y:S07]  /*0010*/  S2R R5, SR_TID.X ;  /* 0x0000000000057919 */ /* 0x000e2e0000002100 */
[----:B------:R-:W1:Y:S01]  /*0020*/  S2UR UR5, SR_CgaCtaId ;  /* 0x00000000000579c3 */ /* 0x000e620000008800 */
[----:B------:R-:W2:Y:S01]  /*0030*/  LDCU UR7, c[0x0][0x3a0] ;  /* 0x00007400ff0777ac */ /* 0x000ea20008000800 */
[----:B------:R-:W-:Y:S01]  /*0040*/  BSSY.RECONVERGENT B0, `(.L_x_25) ;  /* 0x0000023000007945 */ /* 0x000fe20003800200 */
[----:B------:R-:W2:Y:S01]  /*0050*/  S2R R0, SR_CTAID.X ;  /* 0x0000000000007919 */ /* 0x000ea20000002500 */
[----:B------:R-:W3:Y:S04]  /*0060*/  LDCU UR6, c[0x0][0x360] ;  /* 0x00006c00ff0677ac */ /* 0x000ee80008000800 */
[----:B------:R-:W4:Y:S01]  /*0070*/  LDC R8, c[0x0][0x360] ;  /* 0x0000d800ff087b82 */ /* 0x000f220000000800 */
[----:B------:R-:W5:Y:S01]  /*0080*/  LDCU UR8, c[0x0][0x398] ;  /* 0x00007300ff0877ac */ /* 0x000f620008000800 */
[----:B------:R-:W-:Y:S01]  /*0090*/  UMOV UR4, 0x400 ;  /* 0x0000040000047882 */ /* 0x000fe20000000000 */
[----:B------:R-:W0:Y:S01]  /*00a0*/  LDCU.64 UR10, c[0x0][0x358] ;  /* 0x00006b00ff0a77ac */ /* 0x000e220008000a00 */
[----:B-1----:R-:W-:-:S02]  /*00b0*/  ULEA UR4, UR5, UR4, 0x18 ;  /* 0x0000000405047291 */ /* 0x002fc4000f8ec0ff */
[----:B---3--:R-:W-:-:S04]  /*00c0*/  USHF.R.U32.HI UR5, URZ, 0x3, UR6 ;  /* 0x00000003ff057899 */ /* 0x008fc80008011606 */
[----:B------:R-:W-:Y:S01]  /*00d0*/  ULOP3.LUT UR5, UR5, 0xfc, URZ, 0xc0, !UPT ;  /* 0x000000fc05057892 */ /* 0x000fe2000f8ec0ff */
[C---:B0-----:R-:W-:Y:S01]  /*00e0*/  LEA R7, R5.reuse, UR4, 0x2 ;  /* 0x0000000405077c11 */ /* 0x041fe2000f8e10ff */
[----:B------:R-:W-:Y:S01]  /*00f0*/  VIADD R3, R5, UR6 ;  /* 0x0000000605037c36 */ /* 0x000fe20008000000 */
[--C-:B------:R-:W-:Y:S01]  /*0100*/  SHF.R.U32.HI R4, RZ, 0x3, R5.reuse ;  /* 0x00000003ff047819 */ /* 0x100fe20000011605 */
[----:B--2---:R-:W-:Y:S02]  /*0110*/  IMAD R2, R0, UR7, R5 ;  /* 0x0000000700027c24 */ /* 0x004fe4000f8e0205 */
[----:B------:R0:W-:Y:S01]  /*0120*/  STS [R7], RZ ;  /* 0x000000ff07007388 */ /* 0x0001e20000000800 */
[----:B----4-:R-:W-:Y:S01]  /*0130*/  IMAD R8, R8, 0x4, R7 ;  /* 0x0000000408087824 */ /* 0x010fe200078e0207 */
[----:B------:R-:W-:Y:S02]  /*0140*/  SHF.R.U32.HI R6, RZ, 0x3, R3 ;  /* 0x00000003ff067819 */ /* 0x000fe40000011603 */
[----:B-----5:R-:W-:-:S02]  /*0150*/  ISETP.GE.U32.AND P0, PT, R2, UR8, PT ;  /* 0x0000000802007c0c */ /* 0x020fc4000bf06070 */
[----:B------:R-:W-:Y:S01]  /*0160*/  LOP3.LUT R4, R4, 0x7c, RZ, 0xc0, !PT ;  /* 0x0000007c04047812 */ /* 0x000fe200078ec0ff */
[----:B------:R0:W-:Y:S01]  /*0170*/  STS [R8], RZ ;  /* 0x000000ff08007388 */ /* 0x0001e20000000800 */
[----:B------:R-:W-:-:S03]  /*0180*/  LOP3.LUT R9, R6, 0x1fc, RZ, 0xc0, !PT ;  /* 0x000001fc06097812 */ /* 0x000fc600078ec0ff */
[----:B------:R0:W-:Y:S01]  /*0190*/  STS [R8+UR5], RZ ;  /* 0x000000ff08007988 */ /* 0x0001e20008000805 */
[----:B------:R-:W-:Y:S02]  /*01a0*/  IMAD.IADD R6, R7, 0x1, R4 ;  /* 0x0000000107067824 */ /* 0x000fe400078e0204 */
[----:B------:R-:W-:Y:S01]  /*01b0*/  IMAD.IADD R4, R8, 0x1, R9 ;  /* 0x0000000108047824 */ /* 0x000fe200078e0209 */
[----:B------:R-:W-:Y:S06]  /*01c0*/  BAR.SYNC.DEFER_BLOCKING 0x0 ;  /* 0x0000000000007b1d */ /* 0x000fec0000010000 */
[----:B------:R-:W-:Y:S05]  /*01d0*/  @P0 BRA `(.L_x_26) ;  /* 0x0000000000240947 */ /* 0x000fea0003800000 */
[----:B------:R-:W1:Y:S01]  /*01e0*/  LDC.64 R10, c[0x0][0x388] ;  /* 0x0000e200ff0a7b82 */ /* 0x000e620000000a00 */
[----:B0-----:R-:W-:-:S05]  /*01f0*/  IMAD R7, R0, UR7, R3 ;  /* 0x0000000700077c24 */ /* 0x001fca000f8e0203 */
[----:B------:R-:W-:Y:S01]  /*0200*/  ISETP.GE.U32.AND P0, PT, R7, UR8, PT ;  /* 0x0000000807007c0c */ /* 0x000fe2000bf06070 */
[----:B-1----:R-:W-:-:S12]  /*0210*/  IMAD.WIDE.U32 R8, R2, 0x4, R10 ;  /* 0x0000000402087825 */ /* 0x002fd800078e000a */
[----:B------:R-:W-:Y:S01]  /*0220*/  @!P0 IMAD.WIDE.U32 R10, R7, 0x4, R10 ;  /* 0x00000004070a8825 */ /* 0x000fe200078e000a */
[----:B------:R-:W2:Y:S05]  /*0230*/  LDG.E R9, desc[UR10][R8.64] ;  /* 0x0000000a08097981 */ /* 0x000eaa000c1e1900 */
[----:B------:R-:W3:Y:S04]  /*0240*/  @!P0 LDG.E R11, desc[UR10][R10.64] ;  /* 0x0000000a0a0b8981 */ /* 0x000ee8000c1e1900 */
[----:B--2---:R1:W-:Y:S04]  /*0250*/  STS [R6], R9 ;  /* 0x0000000906007388 */ /* 0x0043e80000000800 */
[----:B---3--:R1:W-:Y:S02]  /*0260*/  @!P0 STS [R4], R11 ;  /* 0x0000000b04008388 */ /* 0x0083e40000000800 */
.L_x_26:
[----:B------:R-:W-:Y:S05]  /*0270*/  BSYNC.RECONVERGENT B0 ;  /* 0x0000000000007941 */ /* 0x000fea0003800200 */
.L_x_25:
[----:B------:R-:W-:Y:S01]  /*0280*/  UISETP.GE.U32.AND UP0, UPT, UR7, 0x2, UPT ;  /* 0x000000020700788c */ /* 0x000fe2000bf06070 */
[----:B------:R-:W-:-:S08]  /*0290*/  UMOV UR8, 0x1 ;  /* 0x0000000100087882 */ /* 0x000fd00000000000 */
[----:B------:R-:W-:Y:S05]  /*02a0*/  BRA.U !UP0, `(.L_x_27) ;  /* 0x0000000108647547 */ /* 0x000fea000b800000 */
[----:B-1----:R-:W-:Y:S01]  /*02b0*/  LEA R11, R5, 0x1, 0x1 ;  /* 0x00000001050b7811 */ /* 0x002fe200078e08ff */
[----:B------:R-:W1:Y:S01]  /*02c0*/  LDCU UR5, c[0x0][0x3a0] ;  /* 0x00007400ff0577ac */ /* 0x000e620008000800 */
[----:B------:R-:W-:-:S05]  /*02d0*/  UMOV UR8, 0x1 ;  /* 0x0000000100087882 */ /* 0x000fca0000000000 */
.L_x_30:
[----:B-1----:R-:W-:Y:S01]  /*02e0*/  USHF.R.U32.HI UR6, URZ, 0x1, UR5 ;  /* 0x00000001ff067899 */ /* 0x002fe20008011605 */
[----:B------:R-:W-:Y:S05]  /*02f0*/  BAR.SYNC.DEFER_BLOCKING 0x0 ;  /* 0x0000000000007b1d */ /* 0x000fea0000010000 */
[----:B------:R-:W-:Y:S01]  /*0300*/  ISETP.GE.U32.AND P0, PT, R5, UR6, PT ;  /* 0x0000000605007c0c */ /* 0x000fe2000bf06070 */
[----:B------:R-:W-:-:S12]  /*0310*/  BSSY.RECONVERGENT B0, `(.L_x_28) ;  /* 0x000000e000007945 */ /* 0x000fd80003800200 */
[----:B------:R-:W-:Y:S05]  /*0320*/  @P0 BRA `(.L_x_29) ;  /* 0x0000000000300947 */ /* 0x000fea0003800000 */
[----:B0-----:R-:W-:-:S04]  /*0330*/  IMAD R7, R11, UR8, RZ ;  /* 0x000000080b077c24 */ /* 0x001fc8000f8e02ff */
[C---:B------:R-:W-:Y:S02]  /*0340*/  VIADD R8, R7.reuse, 0xffffffff ;  /* 0xffffffff07087836 */ /* 0x040fe40000000000 */
[----:B------:R-:W-:Y:S02]  /*0350*/  VIADD R9, R7, UR8 ;  /* 0x0000000807097c36 */ /* 0x000fe40008000000 */
[C---:B------:R-:W-:Y:S01]  /*0360*/  VIADD R10, R8.reuse, UR8 ;  /* 0x00000008080a7c36 */ /* 0x040fe20008000000 */
[----:B------:R-:W-:-:S04]  /*0370*/  LEA.HI.SX32 R7, R8, R7, 0x1b ;  /* 0x0000000708077211 */ /* 0x000fc800078fdaff */
[----:B------:R-:W-:Y:S02]  /*0380*/  LEA.HI.SX32 R9, R10, R9, 0x1b ;  /* 0x000000090a097211 */ /* 0x000fe400078fdaff */
[----:B------:R-:W-:Y:S02]  /*0390*/  LEA R7, R7, UR4, 0x2 ;  /* 0x0000000407077c11 */ /* 0x000fe4000f8e10ff */
[----:B------:R-:W-:-:S04]  /*03a0*/  LEA R9, R9, UR4, 0x2 ;  /* 0x0000000409097c11 */ /* 0x000fc8000f8e10ff */
[----:B------:R-:W-:Y:S04]  /*03b0*/  LDS R7, [R7+-0x4] ;  /* 0xfffffc0007077984 */ /* 0x000fe80000000800 */
[----:B------:R-:W0:Y:S02]  /*03c0*/  LDS R8, [R9+-0x4] ;  /* 0xfffffc0009087984 */ /* 0x000e240000000800 */
[----:B0-----:R-:W-:-:S05]  /*03d0*/  IMAD.IADD R8, R7, 0x1, R8 ;  /* 0x0000000107087824 */ /* 0x001fca00078e0208 */
[----:B------:R1:W-:Y:S02]  /*03e0*/  STS [R9+-0x4], R8 ;  /* 0xfffffc0809007388 */ /* 0x0003e40000000800 */
.L_x_29:
[----:B------:R-:W-:Y:S05]  /*03f0*/  BSYNC.RECONVERGENT B0 ;  /* 0x0000000000007941 */ /* 0x000fea0003800200 */
.L_x_28:
[----:B------:R-:W-:Y:S02]  /*0400*/  UISETP.GT.U32.AND UP0, UPT, UR5, 0x3, UPT ;  /* 0x000000030500788c */ /* 0x000fe4000bf04070 */
[----:B------:R-:W-:Y:S01]  /*0410*/  USHF.L.U32 UR8, UR8, 0x1, URZ ;  /* 0x0000000108087899 */ /* 0x000fe200080006ff */
[----:B------:R-:W-:-:S06]  /*0420*/  UMOV UR5, UR6 ;  /* 0x0000000600057c82 */ /* 0x000fcc0008000000 */
[----:B------:R-:W-:Y:S05]  /*0430*/  BRA.U UP0, `(.L_x_30) ;  /* 0xfffffffd00a87547 */ /* 0x000fea000b83ffff */
.L_x_27:
[----:B------:R-:W-:Y:S01]  /*0440*/  ISETP.NE.AND P0, PT, R5, RZ, PT ;  /* 0x000000ff0500720c */ /* 0x000fe20003f05270 */
[----:B------:R-:W2:Y:S01]  /*0450*/  LDCU UR7, c[0x0][0x3a0] ;  /* 0x00007400ff0777ac */ /* 0x000ea20008000800 */
[----:B------:R-:W-:Y:S11]  /*0460*/  BSSY.RECONVERGENT B0, `(.L_x_31) ;  /* 0x000000b000007945 */ /* 0x000ff60003800200 */
[----:B------:R-:W-:Y:S05]  /*0470*/  @P0 BRA `(.L_x_32) ;  /* 0x0000000000240947 */ /* 0x000fea0003800000 */
[----:B------:R-:W3:Y:S01]  /*0480*/  LDCU UR6, c[0x0][0x3a0] ;  /* 0x00007400ff0677ac */ /* 0x000ee20008000800 */
[----:B01----:R-:W0:Y:S01]  /*0490*/  LDC.64 R8, c[0x0][0x390] ;  /* 0x0000e400ff087b82 */ /* 0x003e220000000a00 */
[----:B---3--:R-:W-:-:S04]  /*04a0*/  UIADD3 UR5, UPT, UPT, UR6, -0x1, URZ ;  /* 0xffffffff06057890 */ /* 0x008fc8000fffe0ff */
[----:B------:R-:W-:Y:S01]  /*04b0*/  ULEA.HI UR5, UR5, UR6, URZ, 0x1b ;  /* 0x0000000605057291 */ /* 0x000fe2000f8fd8ff */
[----:B0-----:R-:W-:-:S03]  /*04c0*/  IMAD.WIDE.U32 R8, R0, 0x4, R8 ;  /* 0x0000000400087825 */ /* 0x001fc600078e0008 */
[----:B------:R-:W-:-:S09]  /*04d0*/  ULEA UR5, UR5, UR4, 0x2 ;  /* 0x0000000405057291 */ /* 0x000fd2000f8e10ff */
[----:B------:R-:W0:Y:S04]  /*04e0*/  LDS R7, [UR5+-0x4] ;  /* 0xfffffc05ff077984 */ /* 0x000e280008000800 */
[----:B------:R-:W-:Y:S04]  /*04f0*/  STS [UR5+-0x4], RZ ;  /* 0xfffffcffff007988 */ /* 0x000fe80008000805 */
[----:B0-----:R3:W-:Y:S02]  /*0500*/  STG.E desc[UR10][R8.64], R7 ;  /* 0x0000000708007986 */ /* 0x0017e4000c10190a */
.L_x_32:
[----:B--2---:R-:W-:Y:S05]  /*0510*/  BSYNC.RECONVERGENT B0 ;  /* 0x0000000000007941 */ /* 0x004fea0003800200 */
.L_x_31:
[----:B------:R-:W-:-:S09]  /*0520*/  UISETP.GE.U32.AND UP0, UPT, UR7, 0x2, UPT ;  /* 0x000000020700788c */ /* 0x000fd2000bf06070 */
[----:B------:R-:W-:Y:S05]  /*0530*/  BRA.U !UP0, `(.L_x_33) ;  /* 0x0000000108647547 */ /* 0x000fea000b800000 */
[----:B-1----:R-:W-:Y:S01]  /*0540*/  LEA R11, R5, 0x1, 0x1 ;  /* 0x00000001050b7811 */ /* 0x002fe200078e08ff */
[----:B------:R-:W1:Y:S01]  /*0550*/  LDCU UR7, c[0x0][0x3a0] ;  /* 0x00007400ff0777ac */ /* 0x000e620008000800 */
[----:B------:R-:W-:-:S05]  /*0560*/  UMOV UR5, 0x1 ;  /* 0x0000000100057882 */ /* 0x000fca0000000000 */
.L_x_36:
[----:B------:R-:W-:Y:S01]  /*0570*/  BAR.SYNC.DEFER_BLOCKING 0x0 ;  /* 0x0000000000007b1d */ /* 0x000fe20000010000 */
[----:B------:R-:W-:Y:S01]  /*0580*/  ISETP.GE.AND P0, PT, R5, UR5, PT ;  /* 0x0000000505007c0c */ /* 0x000fe2000bf06270 */
[----:B------:R-:W-:Y:S02]  /*0590*/  USHF.L.U32 UR5, UR5, 0x1, URZ ;  /* 0x0000000105057899 */ /* 0x000fe400080006ff */
[----:B------:R-:W-:Y:S02]  /*05a0*/  USHF.R.S32.HI UR8, URZ, 0x1, UR8 ;  /* 0x00000001ff087899 */ /* 0x000fe40008011408 */
[----:B------:R-:W-:Y:S08]  /*05b0*/  BSSY.RECONVERGENT B0, `(.L_x_34) ;  /* 0x000000f000007945 */ /* 0x000ff00003800200 */
[----:B--2---:R-:W-:Y:S05]  /*05c0*/  @P0 BRA `(.L_x_35) ;  /* 0x0000000000340947 */ /* 0x004fea0003800000 */
[----:B0--3--:R-:W-:-:S04]  /*05d0*/  IMAD R7, R11, UR8, RZ ;  /* 0x000000080b077c24 */ /* 0x009fc8000f8e02ff */
[C---:B------:R-:W-:Y:S02]  /*05e0*/  VIADD R8, R7.reuse, 0xffffffff ;  /* 0xffffffff07087836 */ /* 0x040fe40000000000 */
[----:B------:R-:W-:Y:S02]  /*05f0*/  VIADD R9, R7, UR8 ;  /* 0x0000000807097c36 */ /* 0x000fe40008000000 */
[C---:B------:R-:W-:Y:S01]  /*0600*/  VIADD R10, R8.reuse, UR8 ;  /* 0x00000008080a7c36 */ /* 0x040fe20008000000 */
[----:B------:R-:W-:-:S04]  /*0610*/  LEA.HI.SX32 R7, R8, R7, 0x1b ;  /* 0x0000000708077211 */ /* 0x000fc800078fdaff */
[----:B------:R-:W-:Y:S02]  /*0620*/  LEA.HI.SX32 R9, R10, R9, 0x1b ;  /* 0x000000090a097211 */ /* 0x000fe400078fdaff */
[----:B------:R-:W-:Y:S02]  /*0630*/  LEA R7, R7, UR4, 0x2 ;  /* 0x0000000407077c11 */ /* 0x000fe4000f8e10ff */
[----:B------:R-:W-:-:S03]  /*0640*/  LEA R9, R9, UR4, 0x2 ;  /* 0x0000000409097c11 */ /* 0x000fc6000f8e10ff */
[----:B------:R-:W-:Y:S04]  /*0650*/  LDS R8, [R7+-0x4] ;  /* 0xfffffc0007087984 */ /* 0x000fe80000000800 */
[----:B------:R-:W0:Y:S02]  /*0660*/  LDS R10, [R9+-0x4] ;  /* 0xfffffc00090a7984 */ /* 0x000e240000000800 */
[----:B0-----:R-:W-:Y:S02]  /*0670*/  IMAD.IADD R8, R8, 0x1, R10 ;  /* 0x0000000108087824 */ /* 0x001fe400078e020a */
[----:B------:R2:W-:Y:S04]  /*0680*/  STS [R7+-0x4], R10 ;  /* 0xfffffc0a07007388 */ /* 0x0005e80000000800 */
[----:B------:R2:W-:Y:S02]  /*0690*/  STS [R9+-0x4], R8 ;  /* 0xfffffc0809007388 */ /* 0x0005e40000000800 */
.L_x_35:
[----:B-1----:R-:W-:Y:S05]  /*06a0*/  BSYNC.RECONVERGENT B0 ;  /* 0x0000000000007941 */ /* 0x002fea0003800200 */
.L_x_34:
[----:B------:R-:W-:-:S09]  /*06b0*/  UISETP.GE.U32.AND UP0, UPT, UR5, UR7, UPT ;  /* 0x000000070500728c */ /* 0x000fd2000bf06070 */
[----:B------:R-:W-:Y:S05]  /*06c0*/  BRA.U !UP0, `(.L_x_36) ;  /* 0xfffffffd08a87547 */ /* 0x000fea000b83ffff */
.L_x_33:
[----:B------:R-:W4:Y:S01]  /*06d0*/  LDCU UR6, c[0x0][0x398] ;  /* 0x00007300ff0677ac */ /* 0x000f220008000800 */
[----:B------:R-:W-:Y:S01]  /*06e0*/  BAR.SYNC.DEFER_BLOCKING 0x0 ;  /* 0x0000000000007b1d */ /* 0x000fe20000010000 */
[----:B----4-:R-:W-:-:S13]  /*06f0*/  ISETP.GE.U32.AND P0, PT, R2, UR6, PT ;  /* 0x0000000602007c0c */ /* 0x010fda000bf06070 */
[----:B------:R-:W-:Y:S05]  /*0700*/  @P0 EXIT ;  /* 0x000000000000094d */ /* 0x000fea0003800000 */
[----:B------:R-:W4:Y:S01]  /*0710*/  LDS R5, [R6] ;  /* 0x0000000006057984 */ /* 0x000f220000000800 */
[----:B0123--:R-:W0:Y:S01]  /*0720*/  LDC.64 R8, c[0x0][0x380] ;  /* 0x0000e000ff087b82 */ /* 0x00fe220000000a00 */
[----:B------:R-:W-:-:S05]  /*0730*/  IMAD R7, R0, UR7, R3 ;  /* 0x0000000700077c24 */ /* 0x000fca000f8e0203 */
[----:B------:R-:W-:Y:S01]  /*0740*/  ISETP.GE.U32.AND P0, PT, R7, UR6, PT ;  /* 0x0000000607007c0c */ /* 0x000fe2000bf06070 */
[----:B0-----:R-:W-:-:S05]  /*0750*/  IMAD.WIDE.U32 R2, R2, 0x4, R8 ;  /* 0x0000000402027825 */ /* 0x001fca00078e0008 */
[----:B----4-:R0:W-:Y:S07]  /*0760*/  STG.E desc[UR10][R2.64], R5 ;  /* 0x0000000502007986 */ /* 0x0101ee000c10190a */
[----:B------:R-:W-:Y:S05]  /*0770*/  @P0 EXIT ;  /* 0x000000000000094d */ /* 0x000fea0003800000 */
[----:B0-----:R-:W0:Y:S01]  /*0780*/  LDS R5, [R4] ;  /* 0x0000000004057984 */ /* 0x001e220000000800 */
[----:B------:R-:W-:-:S05]  /*0790*/  IMAD.WIDE.U32 R2, R7, 0x4, R8 ;  /* 0x0000000407027825 */ /* 0x000fca00078e0008 */
[----:B0-----:R-:W-:Y:S01]  /*07a0*/  STG.E desc[UR10][R2.64], R5 ;  /* 0x0000000502007986 */ /* 0x001fe2000c10190a */
[----:B------:R-:W-:Y:S05]  /*07b0*/  EXIT ;  /* 0x000000000000794d */ /* 0x000fea0003800000 */
.L_x_37:
        /* <DEDUP_REMOVED lines=12> */
.L_x_75:


//--------------------- .text._Z18gpu_add_block_sumsPjPKjS_m --------------------------
	.section	.text._Z18gpu_add_block_sumsPjPKjS_m,"ax",@progbits
	.align	128
        .global         _Z18gpu_add_block_sumsPjPKjS_m
        .type           _Z18gpu_add_block_sumsPjPKjS_m,@function
        .size           _Z18gpu_add_block_sumsPjPKjS_m,(.L_x_76 - _Z18gpu_add_block_sumsPjPKjS_m)
        .other          _Z18gpu_add_block_sumsPjPKjS_m,@"STO_CUDA_ENTRY STV_DEFAULT"
_Z18gpu_add_block_sumsPjPKjS_m:
.text._Z18gpu_add_block_sumsPjPKjS_m:
[----:B------:R-:W-:Y:S01]  /*0000*/  LDC R1, c[0x0][0x37c] ;  /* 0x0000df00ff017b82 */ /* 0x000fe20000000800 */
[----:B------:R-:W0:Y:S01]  /*0010*/  S2R R5, SR_CTAID.X ;  /* 0x0000000000057919 */ /* 0x000e220000002500 */
[----:B------:R-:W0:Y:S01]  /*0020*/  LDCU UR6, c[0x0][0x360] ;  /* 0x00006c00ff0677ac */ /* 0x000e220008000800 */
[----:B------:R-:W1:Y:S01]  /*0030*/  S2R R3, SR_TID.X ;  /* 0x0000000000037919 */ /* 0x000e620000002100 */
[----:B------:R-:W2:Y:S01]  /*0040*/  LDCU.64 UR8, c[0x0][0x398] ;  /* 0x00007300ff0877ac */ /* 0x000ea20008000a00 */
[----:B0-----:R-:W-:-:S04]  /*0050*/  IMAD R0, R5, UR6, RZ ;  /* 0x0000000605007c24 */ /* 0x001fc8000f8e02ff */
[----:B-1----:R-:W-:Y:S02]  /*0060*/  IMAD R6, R0, 0x2, R3 ;  /* 0x0000000200067824 */ /* 0x002fe400078e0203 */
[----:B------:R-:W0:Y:S03]  /*0070*/  LDC.64 R2, c[0x0][0x390] ;  /* 0x0000e400ff027b82 */ /* 0x000e260000000a00 */
[----:B--2---:R-:W-:-:S04]  /*0080*/  ISETP.GE.U32.AND P0, PT, R6, UR8, PT ;  /* 0x0000000806007c0c */ /* 0x004fc8000bf06070 */
[----:B------:R-:W-:-:S13]  /*0090*/  ISETP.GE.U32.AND.EX P0, PT, RZ, UR9, PT, P0 ;  /* 0x00000009ff007c0c */ /* 0x000fda000bf06100 */
[----:B------:R-:W-:Y:S05]  /*00a0*/  @P0 EXIT ;  /* 0x000000000000094d */ /* 0x000fea0003800000 */
[----:B------:R-:W1:Y:S01]  /*00b0*/  LDCU.128 UR12, c[0x0][0x380] ;  /* 0x00007000ff0c77ac */ /* 0x000e620008000c00 */
[----:B------:R-:W-:Y:S01]  /*00c0*/  IMAD.SHL.U32 R7, R6, 0x4, RZ ;  /* 0x0000000406077824 */ /* 0x000fe200078e00ff */
[----:B------:R-:W-:Y:S01]  /*00d0*/  SHF.R.U32.HI R9, RZ, 0x1e, R6 ;  /* 0x0000001eff097819 */ /* 0x000fe20000011606 */
[----:B0-----:R-:W-:Y:S01]  /*00e0*/  IMAD.WIDE.U32 R2, R5, 0x4, R2 ;  /* 0x0000000405027825 */ /* 0x001fe200078e0002 */
[----:B------:R-:W0:Y:S02]  /*00f0*/  LDCU.64 UR4, c[0x0][0x358] ;  /* 0x00006b00ff0477ac */ /* 0x000e240008000a00 */
[----:B-1----:R-:W-:-:S04]  /*0100*/  IADD3 R4, P0, PT, R7, UR14, RZ ;  /* 0x0000000e07047c10 */ /* 0x002fc8000ff1e0ff */
[----:B------:R-:W-:Y:S01]  /*0110*/  IADD3.X R5, PT, PT, R9, UR15, RZ, P0, !PT ;  /* 0x0000000f09057c10 */ /* 0x000fe200087fe4ff */
[----:B0-----:R-:W2:Y:S05]  /*0120*/  LDG.E R0, desc[UR4][R2.64] ;  /* 0x0000000402007981 */ /* 0x001eaa000c1e1900 */
[----:B------:R-:W2:Y:S01]  /*0130*/  LDG.E R5, desc[UR4][R4.64] ;  /* 0x0000000404057981 */ /* 0x000ea2000c1e1900 */
[----:B------:R-:W-:Y:S01]  /*0140*/  VIADD R8, R6, UR6 ;  /* 0x0000000606087c36 */ /* 0x000fe20008000000 */
[----:B------:R-:W-:-:S04]  /*0150*/  IADD3 R6, P1, PT, R7, UR12, RZ ;  /* 0x0000000c07067c10 */ /* 0x000fc8000ff3e0ff */
[----:B------:R-:W-:Y:S02]  /*0160*/  ISETP.GE.U32.AND P0, PT, R8, UR8, PT ;  /* 0x0000000808007c0c */ /* 0x000fe4000bf06070 */
[----:B------:R-:W-:Y:S02]  /*0170*/  IADD3.X R7, PT, PT, R9, UR13, RZ, P1, !PT ;  /* 0x0000000d09077c10 */ /* 0x000fe40008ffe4ff */
[----:B------:R-:W-:Y:S01]  /*0180*/  ISETP.GE.U32.AND.EX P0, PT, RZ, UR9, PT, P0 ;  /* 0x00000009ff007c0c */ /* 0x000fe2000bf06100 */
[----:B--2---:R-:W-:-:S05]  /*0190*/  IMAD.IADD R9, R0, 0x1, R5 ;  /* 0x0000000100097824 */ /* 0x004fca00078e0205 */
[----:B------:R0:W-:Y:S07]  /*01a0*/  STG.E desc[UR4][R6.64], R9 ;  /* 0x0000000906007986 */ /* 0x0001ee000c101904 */
[----:B------:R-:W-:Y:S05]  /*01b0*/  @P0 EXIT ;  /* 0x000000000000094d */ /* 0x000fea0003800000 */
[----:B------:R-:W-:Y:S01]  /*01c0*/  IMAD.SHL.U32 R4, R8, 0x4, RZ ;  /* 0x0000000408047824 */ /* 0x000fe200078e00ff */
[----:B------:R-:W-:-:S04]  /*01d0*/  SHF.R.U32.HI R8, RZ, 0x1e, R8 ;  /* 0x0000001eff087819 */ /* 0x000fc80000011608 */
[----:B------:R-:W-:-:S04]  /*01e0*/  IADD3 R2, P0, PT, R4, UR14, RZ ;  /* 0x0000000e04027c10 */ /* 0x000fc8000ff1e0ff */
[----:B------:R-:W-:-:S06]  /*01f0*/  IADD3.X R3, PT, PT, R8, UR15, RZ, P0, !PT ;  /* 0x0000000f08037c10 */ /* 0x000fcc00087fe4ff */
[----:B------:R-:W0:Y:S01]  /*0200*/  LDG.E R3, desc[UR4][R2.64] ;  /* 0x0000000402037981 */ /* 0x000e22000c1e1900 */
[----:B------:R-:W-:-:S04]  /*0210*/  IADD3 R4, P0, PT, R4, UR12, RZ ;  /* 0x0000000c04047c10 */ /* 0x000fc8000ff1e0ff */
[----:B------:R-:W-:Y:S01]  /*0220*/  IADD3.X R5, PT, PT, R8, UR13, RZ, P0, !PT ;  /* 0x0000000d08057c10 */ /* 0x000fe200087fe4ff */
[----:B0-----:R-:W-:-:S05]  /*0230*/  IMAD.IADD R7, R0, 0x1, R3 ;  /* 0x0000000100077824 */ /* 0x001fca00078e0203 */
[----:B------:R-:W-:Y:S01]  /*0240*/  STG.E desc[UR4][R4.64], R7 ;  /* 0x0000000704007986 */ /* 0x000fe2000c101904 */
[----:B------:R-:W-:Y:S05]  /*0250*/  EXIT ;  /* 0x000000000000794d */ /* 0x000fea0003800000 */
.L_x_38:
        /* <DEDUP_REMOVED lines=10> */
.L_x_76:


//--------------------- .text._Z7scatterPyPjS_ij  --------------------------
	.section	.text._Z7scatterPyPjS_ij,"ax",@progbits
	.align	128
        .global         _Z7scatterPyPjS_ij
        .type           _Z7scatterPyPjS_ij,@function
        .size           _Z7scatterPyPjS_ij,(.L_x_77 - _Z7scatterPyPjS_ij)
        .other          _Z7scatterPyPjS_ij,@"STO_CUDA_ENTRY STV_DEFAULT"
_Z7scatterPyPjS_ij:
.text._Z7scatterPyPjS_ij:
[----:B------:R-:W-:Y:S01]  /*0000*/  LDC R1, c[0x0][0x37c] ;  /* 0x0000df00ff017b82 */ /* 0x000fe20000000800 */
[----:B------:R-:W0:Y:S01]  /*0010*/  S2R R0, SR_TID.X ;  /* 0x0000000000007919 */ /* 0x000e220000002100 */
[----:B------:R-:W0:Y:S01]  /*0020*/  LDCU UR4, c[0x0][0x360] ;  /* 0x00006c00ff0477ac */ /* 0x000e220008000800 */
[----:B------:R-:W0:Y:S01]  /*0030*/  S2R R3, SR_CTAID.X ;  /* 0x0000000000037919 */ /* 0x000e220000002500 */
[----:B------:R-:W1:Y:S01]  /*0040*/  LDCU.64 UR6, c[0x0][0x398] ;  /* 0x00007300ff0677ac */ /* 0x000e620008000a00 */
[----:B0-----:R-:W-:-:S04]  /*0050*/  IMAD R0, R3, UR4, R0 ;  /* 0x0000000403007c24 */ /* 0x001fc8000f8e0200 */
[----:B-1----:R-:W-:-:S05]  /*0060*/  IMAD R9, R0, UR6, RZ ;  /* 0x0000000600097c24 */ /* 0x002fca000f8e02ff */
[----:B------:R-:W-:-:S13]  /*0070*/  ISETP.GE.U32.AND P0, PT, R9, UR7, PT ;  /* 0x0000000709007c0c */ /* 0x000fda000bf06070 */
[----:B------:R-:W-:Y:S05]  /*0080*/  @P0 EXIT ;  /* 0x000000000000094d */ /* 0x000fea0003800000 */
[----:B------:R-:W-:-:S05]  /*0090*/  VIADD R0, R9, UR6 ;  /* 0x0000000609007c36 */ /* 0x000fca0008000000 */
[----:B------:R-:W-:-:S13]  /*00a0*/  ISETP.GE.U32.AND P0, PT, R9, R0, PT ;  /* 0x000000000900720c */ /* 0x000fda0003f06070 */
[----:B------:R-:W-:Y:S05]  /*00b0*/  @P0 EXIT ;  /* 0x000000000000094d */ /* 0x000fea0003800000 */
[----:B------:R-:W-:Y:S01]  /*00c0*/  VIMNMX.U32 R0, PT, PT, R0, UR7, PT ;  /* 0x0000000700007c48 */ /* 0x000fe2000bfe0000 */
[----:B------:R-:W0:Y:S01]  /*00d0*/  LDCU.64 UR4, c[0x0][0x358] ;  /* 0x00006b00ff0477ac */ /* 0x000e220008000a00 */
[----:B------:R-:W-:Y:S02]  /*00e0*/  BSSY.RECONVERGENT B0, `(.L_x_39) ;  /* 0x0000020000007945 */ /* 0x000fe40003800200 */
[----:B------:R-:W-:-:S05]  /*00f0*/  VIADDMNMX.U32 R2, R9, 0x1, R0, !PT ;  /* 0x0000000109027846 */ /* 0x000fca0007800000 */
[----:B------:R-:W-:Y:S01]  /*0100*/  IMAD.IADD R3, R2, 0x1, -R9 ;  /* 0x0000000102037824 */ /* 0x000fe200078e0a09 */
[----:B------:R-:W-:-:S04]  /*0110*/  IADD3 R2, PT, PT, R9, -R2, RZ ;  /* 0x8000000209027210 */ /* 0x000fc80007ffe0ff */
[----:B------:R-:W-:Y:S01]  /*0120*/  LOP3.LUT P1, R8, R3, 0x3, RZ, 0xc0, !PT ;  /* 0x0000000303087812 */ /* 0x000fe2000782c0ff */
[----:B------:R-:W-:Y:S01]  /*0130*/  IMAD.MOV.U32 R3, RZ, RZ, R9 ;  /* 0x000000ffff037224 */ /* 0x000fe200078e0009 */
[----:B------:R-:W-:-:S11]  /*0140*/  ISETP.GT.U32.AND P0, PT, R2, -0x4, PT ;  /* 0xfffffffc0200780c */ /* 0x000fd60003f04070 */
[----:B0-----:R-:W-:Y:S05]  /*0150*/  @!P1 BRA `(.L_x_40) ;  /* 0x0000000000609947 */ /* 0x001fea0003800000 */
[----:B------:R-:W0:Y:S08]  /*0160*/  LDC.64 R2, c[0x0][0x388] ;  /* 0x0000e200ff027b82 */ /* 0x000e300000000a00 */
[----:B------:R-:W1:Y:S08]  /*0170*/  LDC.64 R6, c[0x0][0x380] ;  /* 0x0000e000ff067b82 */ /* 0x000e700000000a00 */
[----:B------:R-:W2:Y:S01]  /*0180*/  LDC.64 R4, c[0x0][0x390] ;  /* 0x0000e400ff047b82 */ /* 0x000ea20000000a00 */
[----:B0-----:R-:W-:-:S04]  /*0190*/  IMAD.WIDE.U32 R2, R9, 0x4, R2 ;  /* 0x0000000409027825 */ /* 0x001fc800078e0002 */
[----:B------:R-:W-:Y:S01]  /*01a0*/  IMAD.MOV.U32 R11, RZ, RZ, R3 ;  /* 0x000000ffff0b7224 */ /* 0x000fe200078e0003 */
[----:B------:R-:W-:Y:S01]  /*01b0*/  MOV R10, R2 ;  /* 0x00000002000a7202 */ /* 0x000fe20000000f00 */
[----:B------:R-:W-:Y:S01]  /*01c0*/  IMAD.MOV R2, RZ, RZ, -R8 ;  /* 0x000000ffff027224 */ /* 0x000fe200078e0a08 */
[C---:B------:R-:W-:Y:S01]  /*01d0*/  IADD3 R3, PT, PT, R9.reuse, R8, RZ ;  /* 0x0000000809037210 */ /* 0x040fe20007ffe0ff */
[----:B-1----:R-:W-:-:S04]  /*01e0*/  IMAD.WIDE.U32 R6, R9, 0x8, R6 ;  /* 0x0000000809067825 */ /* 0x002fc800078e0006 */
[----:B------:R-:W-:Y:S01]  /*01f0*/  IMAD.MOV.U32 R13, RZ, RZ, R7 ;  /* 0x000000ffff0d7224 */ /* 0x000fe200078e0007 */
[----:B------:R-:W-:-:S07]  /*0200*/  MOV R12, R6 ;  /* 0x00000006000c7202 */ /* 0x000fce0000000f00 */
.L_x_41:
[----:B0-----:R-:W-:Y:S01]  /*0210*/  MOV R6, R12 ;  /* 0x0000000c00067202 */ /* 0x001fe20000000f00 */
[----:B------:R-:W-:Y:S01]  /*0220*/  IMAD.MOV.U32 R7, RZ, RZ, R13 ;  /* 0x000000ffff077224 */ /* 0x000fe200078e000d */
[----:B------:R0:W2:Y:S05]  /*0230*/  LDG.E R9, desc[UR4][R10.64] ;  /* 0x000000040a097981 */ /* 0x0000aa000c1e1900 */
[----:B------:R-:W3:Y:S01]  /*0240*/  LDG.E.64 R6, desc[UR4][R6.64] ;  /* 0x0000000406067981 */ /* 0x000ee2000c1e1b00 */
[----:B------:R-:W-:Y:S02]  /*0250*/  IADD3 R2, PT, PT, R2, 0x1, RZ ;  /* 0x0000000102027810 */ /* 0x000fe40007ffe0ff */
[----:B------:R-:W-:-:S02]  /*0260*/  IADD3 R12, P3, PT, R12, 0x8, RZ ;  /* 0x000000080c0c7810 */ /* 0x000fc40007f7e0ff */
[----:B------:R-:W-:Y:S02]  /*0270*/  ISETP.NE.AND P1, PT, R2, RZ, PT ;  /* 0x000000ff0200720c */ /* 0x000fe40003f25270 */
[----:B0-----:R-:W-:Y:S02]  /*0280*/  IADD3 R10, P2, PT, R10, 0x4, RZ ;  /* 0x000000040a0a7810 */ /* 0x001fe40007f5e0ff */
[----:B------:R-:W-:-:S03]  /*0290*/  IADD3.X R13, PT, PT, RZ, R13, RZ, P3, !PT ;  /* 0x0000000dff0d7210 */ /* 0x000fc60001ffe4ff */
[----:B------:R-:W-:Y:S02]  /*02a0*/  IMAD.X R11, RZ, RZ, R11, P2 ;  /* 0x000000ffff0b7224 */ /* 0x000fe400010e060b */
[----:B--2---:R-:W-:-:S05]  /*02b0*/  IMAD.WIDE.U32 R8, R9, 0x8, R4 ;  /* 0x0000000809087825 */ /* 0x004fca00078e0004 */
[----:B---3--:R0:W-:Y:S01]  /*02c0*/  STG.E.64 desc[UR4][R8.64], R6 ;  /* 0x0000000608007986 */ /* 0x0081e2000c101b04 */
[----:B------:R-:W-:Y:S05]  /*02d0*/  @P1 BRA `(.L_x_41) ;  /* 0xfffffffc00cc1947 */ /* 0x000fea000383ffff */
.L_x_40:
[----:B------:R-:W-:Y:S05]  /*02e0*/  BSYNC.RECONVERGENT B0 ;  /* 0x0000000000007941 */ /* 0x000fea0003800200 */
.L_x_39:
[----:B------:R-:W-:Y:S05]  /*02f0*/  @P0 EXIT ;  /* 0x000000000000094d */ /* 0x000fea0003800000 */
[----:B------:R-:W1:Y:S08]  /*0300*/  LDC.64 R4, c[0x0][0x380] ;  /* 0x0000e000ff047b82 */ /* 0x000e700000000a00 */
[----:B0-----:R-:W0:Y:S01]  /*0310*/  LDC.64 R6, c[0x0][0x388] ;  /* 0x0000e200ff067b82 */ /* 0x001e220000000a00 */
[----:B-1----:R-:W-:-:S03]  /*0320*/  IMAD.WIDE.U32 R4, R3, 0x8, R4 ;  /* 0x0000000803047825 */ /* 0x002fc600078e0004 */
[----:B------:R-:W-:Y:S01]  /*0330*/  IADD3 R2, P0, PT, R4, 0x10, RZ ;  /* 0x0000001004027810 */ /* 0x000fe20007f1e0ff */
[----:B0-----:R-:W-:-:S04]  /*0340*/  IMAD.WIDE.U32 R6, R3, 0x4, R6 ;  /* 0x0000000403067825 */ /* 0x001fc800078e0006 */
[----:B------:R-:W-:Y:S01]  /*0350*/  IMAD.X R5, RZ, RZ, R5, P0 ;  /* 0x000000ffff057224 */ /* 0x000fe200000e0605 */
[----:B------:R-:W-:-:S04]  /*0360*/  IADD3 R6, P1, PT, R6, 0x8, RZ ;  /* 0x0000000806067810 */ /* 0x000fc80007f3e0ff */
[----:B------:R-:W-:-:S09]  /*0370*/  IADD3.X R7, PT, PT, RZ, R7, RZ, P1, !PT ;  /* 0x00000007ff077210 */ /* 0x000fd20000ffe4ff */
.L_x_42:
[----:B0-----:R-:W2:Y:S01]  /*0380*/  LDG.E R13, desc[UR4][R6.64+-0x8] ;  /* 0xfffff804060d7981 */ /* 0x001ea2000c1e1900 */
[----:B------:R-:W-:Y:S01]  /*0390*/  IMAD.MOV.U32 R4, RZ, RZ, R2 ;  /* 0x000000ffff047224 */ /* 0x000fe200078e0002 */
[----:B------:R-:W2:Y:S04]  /*03a0*/  LDC.64 R8, c[0x0][0x390] ;  /* 0x0000e400ff087b82 */ /* 0x000ea80000000a00 */
[----:B------:R-:W3:Y:S01]  /*03b0*/  LDG.E.64 R10, desc[UR4][R4.64+-0x10] ;  /* 0xfffff004040a7981 */ /* 0x000ee2000c1e1b00 */
[----:B--2---:R-:W-:-:S05]  /*03c0*/  IMAD.WIDE.U32 R12, R13, 0x8, R8 ;  /* 0x000000080d0c7825 */ /* 0x004fca00078e0008 */
[----:B---3--:R0:W-:Y:S04]  /*03d0*/  STG.E.64 desc[UR4][R12.64], R10 ;  /* 0x0000000a0c007986 */ /* 0x0081e8000c101b04 */
[----:B------:R-:W2:Y:S04]  /*03e0*/  LDG.E R17, desc[UR4][R6.64+-0x4] ;  /* 0xfffffc0406117981 */ /* 0x000ea8000c1e1900 */
[----:B------:R-:W3:Y:S01]  /*03f0*/  LDG.E.64 R14, desc[UR4][R4.64+-0x8] ;  /* 0xfffff804040e7981 */ /* 0x000ee2000c1e1b00 */
[----:B--2---:R-:W-:-:S05]  /*0400*/  IMAD.WIDE.U32 R16, R17, 0x8, R8 ;  /* 0x0000000811107825 */ /* 0x004fca00078e0008 */
[----:B---3--:R0:W-:Y:S04]  /*0410*/  STG.E.64 desc[UR4][R16.64], R14 ;  /* 0x0000000e10007986 */ /* 0x0081e8000c101b04 */
[----:B------:R-:W2:Y:S04]  /*0420*/  LDG.E R21, desc[UR4][R6.64] ;  /* 0x0000000406157981 */ /* 0x000ea8000c1e1900 */
[----:B------:R-:W3:Y:S01]  /*0430*/  LDG.E.64 R18, desc[UR4][R4.64] ;  /* 0x0000000404127981 */ /* 0x000ee2000c1e1b00 */
[----:B--2---:R-:W-:-:S05]  /*0440*/  IMAD.WIDE.U32 R20, R21, 0x8, R8 ;  /* 0x0000000815147825 */ /* 0x004fca00078e0008 */
[----:B---3--:R0:W-:Y:S04]  /*0450*/  STG.E.64 desc[UR4][R20.64], R18 ;  /* 0x0000001214007986 */ /* 0x0081e8000c101b04 */
[----:B------:R1:W2:Y:S04]  /*0460*/  LDG.E R25, desc[UR4][R6.64+0x4] ;  /* 0x0000040406197981 */ /* 0x0002a8000c1e1900 */
[----:B------:R3:W4:Y:S01]  /*0470*/  LDG.E.64 R22, desc[UR4][R4.64+0x8] ;  /* 0x0000080404167981 */ /* 0x000722000c1e1b00 */
[----:B------:R-:W-:Y:S02]  /*0480*/  IADD3 R3, PT, PT, R3, 0x4, RZ ;  /* 0x0000000403037810 */ /* 0x000fe40007ffe0ff */
[----:B------:R-:W-:-:S02]  /*0490*/  IADD3 R2, P1, PT, R4, 0x20, RZ ;  /* 0x0000002004027810 */ /* 0x000fc40007f3e0ff */
[----:B------:R-:W-:Y:S02]  /*04a0*/  ISETP.GE.U32.AND P0, PT, R3, R0, PT ;  /* 0x000000000300720c */ /* 0x000fe40003f06070 */
[----:B-1----:R-:W-:Y:S01]  /*04b0*/  IADD3 R6, P2, PT, R6, 0x10, RZ ;  /* 0x0000001006067810 */ /* 0x002fe20007f5e0ff */
[----:B---3--:R-:W-:-:S03]  /*04c0*/  IMAD.X R5, RZ, RZ, R5, P1 ;  /* 0x000000ffff057224 */ /* 0x008fc600008e0605 */
[----:B------:R-:W-:Y:S01]  /*04d0*/  IADD3.X R7, PT, PT, RZ, R7, RZ, P2, !PT ;  /* 0x00000007ff077210 */ /* 0x000fe200017fe4ff */
[----:B--2---:R-:W-:-:S05]  /*04e0*/  IMAD.WIDE.U32 R8, R25, 0x8, R8 ;  /* 0x0000000819087825 */ /* 0x004fca00078e0008 */
[----:B----4-:R0:W-:Y:S01]  /*04f0*/  STG.E.64 desc[UR4][R8.64], R22 ;  /* 0x0000001608007986 */ /* 0x0101e2000c101b04 */
[----:B------:R-:W-:Y:S05]  /*0500*/  @!P0 BRA `(.L_x_42) ;  /* 0xfffffffc009c8947 */ /* 0x000fea000383ffff */
[----:B------:R-:W-:Y:S05]  /*0510*/  EXIT ;  /* 0x000000000000794d */ /* 0x000fea0003800000 */
.L_x_43:
        /* <DEDUP_REMOVED lines=14> */
.L_x_77:


//--------------------- .text._Z8getIndexPjS_S_ijj --------------------------
	.section	.text._Z8getIndexPjS_S_ijj,"ax",@progbits
	.align	128
        .global         _Z8getIndexPjS_S_ijj
        .type           _Z8getIndexPjS_S_ijj,@function
        .size           _Z8getIndexPjS_S_ijj,(.L_x_78 - _Z8getIndexPjS_S_ijj)
        .other          _Z8getIndexPjS_S_ijj,@"STO_CUDA_ENTRY STV_DEFAULT"
_Z8getIndexPjS_S_ijj:
.text._Z8getIndexPjS_S_ijj:
[----:B------:R-:W0:Y:S01]  /*0000*/  LDC R1, c[0x0][0x37c] ;  /* 0x0000df00ff017b82 */ /* 0x000e220000000800 */
[----:B------:R-:W1:Y:S01]  /*0010*/  S2R R26, SR_TID.X ;  /* 0x00000000001a7919 */ /* 0x000e620000002100 */
[----:B------:R-:W2:Y:S01]  /*0020*/  LDCU UR5, c[0x0][0x2fc] ;  /* 0x00005f80ff0577ac */ /* 0x000ea20008000800 */
[----:B0-----:R-:W-:Y:S01]  /*0030*/  VIADD R1, R1, 0xfffffff0 ;  /* 0xfffffff001017836 */ /* 0x001fe20000000000 */
[----:B------:R-:W1:Y:S01]  /*0040*/  S2R R3, SR_CTAID.X ;  /* 0x0000000000037919 */ /* 0x000e620000002500 */
[----:B------:R-:W1:Y:S01]  /*0050*/  LDCU UR6, c[0x0][0x360] ;  /* 0x00006c00ff0677ac */ /* 0x000e620008000800 */
[----:B------:R-:W0:Y:S01]  /*0060*/  LDCU.64 UR8, c[0x0][0x398] ;  /* 0x00007300ff0877ac */ /* 0x000e220008000a00 */
[----:B------:R-:W3:Y:S02]  /*0070*/  LDCU UR4, c[0x0][0x2f8] ;  /* 0x00005f00ff0477ac */ /* 0x000ee40008000800 */
[----:B---3--:R-:W-:Y:S01]  /*0080*/  IADD3 R18, P1, PT, R1, UR4, RZ ;  /* 0x0000000401127c10 */ /* 0x008fe2000ff3e0ff */
[----:B-1----:R-:W-:-:S04]  /*0090*/  IMAD R26, R3, UR6, R26 ;  /* 0x00000006031a7c24 */ /* 0x002fc8000f8e021a */
[----:B--2---:R-:W-:Y:S02]  /*00a0*/  IMAD.X R2, RZ, RZ, UR5, P1 ;  /* 0x00000005ff027e24 */ /* 0x004fe400088e06ff */
[----:B0-----:R-:W-:-:S05]  /*00b0*/  IMAD R26, R26, UR8, RZ ;  /* 0x000000081a1a7c24 */ /* 0x001fca000f8e02ff */
[----:B------:R-:W-:-:S13]  /*00c0*/  ISETP.GE.U32.AND P0, PT, R26, UR9, PT ;  /* 0x000000091a007c0c */ /* 0x000fda000bf06070 */
[----:B------:R-:W-:Y:S05]  /*00d0*/  @P0 EXIT ;  /* 0x000000000000094d */ /* 0x000fea0003800000 */
[----:B------:R-:W-:-:S05]  /*00e0*/  VIADD R25, R26, UR8 ;  /* 0x000000081a197c36 */ /* 0x000fca0008000000 */
[----:B------:R-:W-:-:S13]  /*00f0*/  ISETP.GE.U32.AND P0, PT, R26, R25, PT ;  /* 0x000000191a00720c */ /* 0x000fda0003f06070 */
[----:B------:R-:W-:Y:S05]  /*0100*/  @P0 EXIT ;  /* 0x000000000000094d */ /* 0x000fea0003800000 */
[----:B------:R-:W-:Y:S01]  /*0110*/  VIMNMX.U32 R25, PT, PT, R25, UR9, PT ;  /* 0x0000000919197c48 */ /* 0x000fe2000bfe0000 */
[----:B------:R-:W0:Y:S01]  /*0120*/  LDCU.64 UR36, c[0x0][0x358] ;  /* 0x00006b00ff2477ac */ /* 0x000e220008000a00 */
[----:B------:R-:W-:Y:S01]  /*0130*/  BSSY.RECONVERGENT B7, `(.L_x_44) ;  /* 0x0000038000077945 */ /* 0x000fe20003800200 */
[--C-:B------:R-:W-:Y:S01]  /*0140*/  IMAD.MOV.U32 R24, RZ, RZ, R26.reuse ;  /* 0x000000ffff187224 */ /* 0x100fe200078e001a */
[----:B------:R-:W-:Y:S01]  /*0150*/  VIADDMNMX.U32 R3, R26, 0x1, R25, !PT ;  /* 0x000000011a037846 */ /* 0x000fe20007800019 */
[----:B------:R-:W1:Y:S04]  /*0160*/  LDCU UR38, c[0x0][0x39c] ;  /* 0x00007380ff2677ac */ /* 0x000e680008000800 */
[----:B------:R-:W-:Y:S01]  /*0170*/  IMAD.IADD R3, R3, 0x1, -R26 ;  /* 0x0000000103037824 */ /* 0x000fe200078e0a1a */
[----:B------:R-:W2:Y:S04]  /*0180*/  LDCU UR39, c[0x0][0x39c] ;  /* 0x00007380ff2777ac */ /* 0x000ea80008000800 */
[----:B------:R-:W-:-:S13]  /*0190*/  LOP3.LUT P0, R3, R3, 0x3, RZ, 0xc0, !PT ;  /* 0x0000000303037812 */ /* 0x000fda000780c0ff */
[----:B01----:R-:W-:Y:S05]  /*01a0*/  @!P0 BRA `(.L_x_45) ;  /* 0x0000000000c08947 */ /* 0x003fea0003800000 */
[----:B------:R-:W0:Y:S01]  /*01b0*/  LDC.64 R6, c[0x0][0x390] ;  /* 0x0000e400ff067b82 */ /* 0x000e220000000a00 */
[----:B------:R-:W-:Y:S02]  /*01c0*/  IMAD.MOV R19, RZ, RZ, -R3 ;  /* 0x000000ffff137224 */ /* 0x000fe400078e0a03 */
[----:B------:R-:W-:-:S05]  /*01d0*/  IMAD.MOV.U32 R24, RZ, RZ, R26 ;  /* 0x000000ffff187224 */ /* 0x000fca00078e001a */
[----:B------:R-:W1:Y:S08]  /*01e0*/  LDC.64 R4, c[0x0][0x388] ;  /* 0x0000e200ff047b82 */ /* 0x000e700000000a00 */
[----:B------:R-:W3:Y:S01]  /*01f0*/  LDC.64 R22, c[0x0][0x380] ;  /* 0x0000e000ff167b82 */ /* 0x000ee20000000a00 */
[----:B0-----:R-:W-:-:S04]  /*0200*/  IMAD.WIDE.U32 R6, R26, 0x4, R6 ;  /* 0x000000041a067825 */ /* 0x001fc800078e0006 */
[----:B------:R-:W-:Y:S01]  /*0210*/  IMAD.MOV.U32 R17, RZ, RZ, R7 ;  /* 0x000000ffff117224 */ /* 0x000fe200078e0007 */
[----:B------:R-:W-:Y:S01]  /*0220*/  MOV R16, R6 ;  /* 0x0000000600107202 */ /* 0x000fe20000000f00 */
[----:B-1----:R-:W-:-:S04]  /*0230*/  IMAD.WIDE.U32 R4, R26, 0x4, R4 ;  /* 0x000000041a047825 */ /* 0x002fc800078e0004 */
[----:B------:R-:W-:Y:S02]  /*0240*/  IMAD.MOV.U32 R28, RZ, RZ, R4 ;  /* 0x000000ffff1c7224 */ /* 0x000fe400078e0004 */
[----:B------:R-:W-:Y:S02]  /*0250*/  IMAD.MOV.U32 R29, RZ, RZ, R5 ;  /* 0x000000ffff1d7224 */ /* 0x000fe400078e0005 */
[----:B---3--:R-:W-:-:S07]  /*0260*/  IMAD.WIDE.U32 R22, R26, 0x4, R22 ;  /* 0x000000041a167825 */ /* 0x008fce00078e0016 */
.L_x_48:
[----:B------:R-:W3:Y:S04]  /*0270*/  LDG.E R0, desc[UR36][R16.64] ;  /* 0x0000002410007981 */ /* 0x000ee8000c1e1900 */
[----:B------:R-:W4:Y:S01]  /*0280*/  LDG.E R3, desc[UR36][R28.64] ;  /* 0x000000241c037981 */ /* 0x000f22000c1e1900 */
[----:B------:R-:W-:Y:S01]  /*0290*/  VIADD R19, R19, 0x1 ;  /* 0x0000000113137836 */ /* 0x000fe20000000000 */
[----:B------:R-:W-:Y:S04]  /*02a0*/  BSSY.RECONVERGENT B6, `(.L_x_46) ;  /* 0x0000017000067945 */ /* 0x000fe80003800200 */
[----:B------:R-:W-:-:S04]  /*02b0*/  ISETP.NE.AND P1, PT, R19, RZ, PT ;  /* 0x000000ff1300720c */ /* 0x000fc80003f25270 */
[----:B------:R-:W-:Y:S02]  /*02c0*/  P2R R27, PR, RZ, 0x2 ;  /* 0x00000002ff1b7803 */ /* 0x000fe40000000000 */
[----:B---3--:R-:W-:-:S13]  /*02d0*/  ISETP.NE.AND P0, PT, R0, RZ, PT ;  /* 0x000000ff0000720c */ /* 0x008fda0003f05270 */
[----:B------:R-:W4:Y:S02]  /*02e0*/  @!P0 LDC R0, c[0x0][0x3a0] ;  /* 0x0000e800ff008b82 */ /* 0x000f240000000800 */
[----:B----4-:R-:W-:-:S04]  /*02f0*/  @!P0 IADD3 R3, PT, PT, -R3, R0, R24 ;  /* 0x0000000003038210 */ /* 0x010fc80007ffe118 */
[----:B------:R-:W-:Y:S01]  /*0300*/  ISETP.GE.U32.AND P0, PT, R3, UR38, PT ;  /* 0x0000002603007c0c */ /* 0x000fe2000bf06070 */
[----:B------:R0:W-:-:S12]  /*0310*/  STG.E desc[UR36][R22.64], R3 ;  /* 0x0000000316007986 */ /* 0x0001d8000c101924 */
[----:B0-----:R-:W-:Y:S05]  /*0320*/  @!P0 BRA `(.L_x_47) ;  /* 0x0000000000388947 */ /* 0x001fea0003800000 */
[----:B------:R-:W3:Y:S01]  /*0330*/  LDG.E R10, desc[UR36][R28.64] ;  /* 0x000000241c0a7981 */ /* 0x000ee2000c1e1900 */
[----:B------:R-:W3:Y:S03]  /*0340*/  LDC R11, c[0x0][0x3a0] ;  /* 0x0000e800ff0b7b82 */ /* 0x000ee60000000800 */
[----:B------:R-:W4:Y:S01]  /*0350*/  LDG.E R0, desc[UR36][R16.64] ;  /* 0x0000002410007981 */ /* 0x000f22000c1e1900 */
[----:B------:R-:W-:Y:S01]  /*0360*/  MOV R8, 0x8 ;  /* 0x0000000800087802 */ /* 0x000fe20000000f00 */
[----:B------:R-:W0:Y:S01]  /*0370*/  LDCU.64 UR4, c[0x4][URZ] ;  /* 0x01000000ff0477ac */ /* 0x000e220008000a00 */
[----:B------:R-:W-:Y:S01]  /*0380*/  MOV R6, R18 ;  /* 0x0000001200067202 */ /* 0x000fe20000000f00 */
[----:B------:R-:W-:-:S03]  /*0390*/  IMAD.MOV.U32 R7, RZ, RZ, R2 ;  /* 0x000000ffff077224 */ /* 0x000fc600078e0002 */
[----:B------:R-:W1:Y:S01]  /*03a0*/  LDC.64 R8, c[0x4][R8] ;  /* 0x0100000008087b82 */ /* 0x000e620000000a00 */
[----:B0-----:R-:W-:Y:S02]  /*03b0*/  IMAD.U32 R4, RZ, RZ, UR4 ;  /* 0x00000004ff047e24 */ /* 0x001fe4000f8e00ff */
[----:B------:R-:W-:Y:S01]  /*03c0*/  IMAD.U32 R5, RZ, RZ, UR5 ;  /* 0x00000005ff057e24 */ /* 0x000fe2000f8e00ff */
[----:B---3--:R0:W-:Y:S04]  /*03d0*/  STL.64 [R1], R10 ;  /* 0x0000000a01007387 */ /* 0x0081e80000100a00 */
[----:B-1--4-:R0:W-:Y:S02]  /*03e0*/  STL [R1+0x8], R0 ;  /* 0x0000080001007387 */ /* 0x0121e40000100800 */
[----:B------:R-:W-:-:S07]  /*03f0*/  LEPC R20, `(.L_x_47) ;  /* 0x000000001014794e */ /* 0x000fce0000000000 */
[----:B0-2---:R-:W-:Y:S05]  /*0400*/  CALL.ABS.NOINC R8 ;  /* 0x0000000008007343 */ /* 0x005fea0003c00000 */
.L_x_47:
[----:B--2---:R-:W-:Y:S05]  /*0410*/  BSYNC.RECONVERGENT B6 ;  /* 0x0000000000067941 */ /* 0x004fea0003800200 */
.L_x_46:
[----:B------:R-:W-:Y:S01]  /*0420*/  ISETP.NE.AND P6, PT, R27, RZ, PT ;  /* 0x000000ff1b00720c */ /* 0x000fe20003fc5270 */
[----:B------:R-:W-:Y:S01]  /*0430*/  VIADD R24, R24, 0x1 ;  /* 0x0000000118187836 */ /* 0x000fe20000000000 */
[----:B------:R-:W-:Y:S02]  /*0440*/  IADD3 R22, P0, PT, R22, 0x4, RZ ;  /* 0x0000000416167810 */ /* 0x000fe40007f1e0ff */
[----:B------:R-:W-:Y:S02]  /*0450*/  IADD3 R28, P1, PT, R28, 0x4, RZ ;  /* 0x000000041c1c7810 */ /* 0x000fe40007f3e0ff */
[----:B------:R-:W-:Y:S01]  /*0460*/  IADD3 R16, P2, PT, R16, 0x4, RZ ;  /* 0x0000000410107810 */ /* 0x000fe20007f5e0ff */
[----:B------:R-:W-:Y:S02]  /*0470*/  IMAD.X R23, RZ, RZ, R23, P0 ;  /* 0x000000ffff177224 */ /* 0x000fe400000e0617 */
[----:B------:R-:W-:Y:S02]  /*0480*/  IMAD.X R29, RZ, RZ, R29, P1 ;  /* 0x000000ffff1d7224 */ /* 0x000fe400008e061d */
[----:B------:R-:W-:-:S02]  /*0490*/  IMAD.X R17, RZ, RZ, R17, P2 ;  /* 0x000000ffff117224 */ /* 0x000fc400010e0611 */
[----:B------:R-:W-:Y:S06]  /*04a0*/  @P6 BRA `(.L_x_48) ;  /* 0xfffffffc00706947 */ /* 0x000fec000383ffff */
.L_x_45:
[----:B--2---:R-:W-:Y:S05]  /*04b0*/  BSYNC.RECONVERGENT B7 ;  /* 0x0000000000077941 */ /* 0x004fea0003800200 */
.L_x_44:
[----:B------:R-:W-:-:S04]  /*04c0*/  VIADDMNMX.U32 R3, R26, 0x1, R25, !PT ;  /* 0x000000011a037846 */ /* 0x000fc80007800019 */
[----:B------:R-:W-:-:S04]  /*04d0*/  IADD3 R0, PT, PT, R26, -R3, RZ ;  /* 0x800000031a007210 */ /* 0x000fc80007ffe0ff */
[----:B------:R-:W-:-:S13]  /*04e0*/  ISETP.GT.U32.AND P0, PT, R0, -0x4, PT ;  /* 0xfffffffc0000780c */ /* 0x000fda0003f04070 */
[----:B------:R-:W-:Y:S05]  /*04f0*/  @P0 EXIT ;  /* 0x000000000000094d */ /* 0x000fea0003800000 */
[----:B------:R-:W-:-:S07]  /*0500*/  VIADD R24, R24, 0x1 ;  /* 0x0000000118187836 */ /* 0x000fce0000000000 */
.L_x_57:
[----:B------:R-:W0:Y:S01]  /*0510*/  LDC.64 R26, c[0x0][0x390] ;  /* 0x0000e400ff1a7b82 */ /* 0x000e220000000a00 */
[----:B------:R-:W-:-:S07]  /*0520*/  VIADD R5, R24, 0xffffffff ;  /* 0xffffffff18057836 */ /* 0x000fce0000000000 */
[----:B------:R-:W1:Y:S08]  /*0530*/  LDC.64 R22, c[0x0][0x388] ;  /* 0x0000e200ff167b82 */ /* 0x000e700000000a00 */
[----:B------:R-:W2:Y:S01]  /*0540*/  LDC.64 R16, c[0x0][0x380] ;  /* 0x0000e000ff107b82 */ /* 0x000ea20000000a00 */
[----:B0-----:R-:W-:-:S05]  /*0550*/  IMAD.WIDE.U32 R26, R5, 0x4, R26 ;  /* 0x00000004051a7825 */ /* 0x001fca00078e001a */
[----:B------:R-:W3:Y:S01]  /*0560*/  LDG.E R3, desc[UR36][R26.64] ;  /* 0x000000241a037981 */ /* 0x000ee2000c1e1900 */
[----:B-1----:R-:W-:-:S05]  /*0570*/  IMAD.WIDE.U32 R22, R5, 0x4, R22 ;  /* 0x0000000405167825 */ /* 0x002fca00078e0016 */
[----:B------:R-:W4:Y:S01]  /*0580*/  LDG.E R0, desc[UR36][R22.64] ;  /* 0x0000002416007981 */ /* 0x000f22000c1e1900 */
[----:B------:R-:W-:Y:S01]  /*0590*/  BSSY.RECONVERGENT B6, `(.L_x_49) ;  /* 0x0000017000067945 */ /* 0x000fe20003800200 */
[----:B--2---:R-:W-:Y:S01]  /*05a0*/  IMAD.WIDE.U32 R16, R5, 0x4, R16 ;  /* 0x0000000405107825 */ /* 0x004fe200078e0010 */
[----:B---3--:R-:W-:-:S13]  /*05b0*/  ISETP.NE.AND P0, PT, R3, RZ, PT ;  /* 0x000000ff0300720c */ /* 0x008fda0003f05270 */
[----:B------:R-:W0:Y:S01]  /*05c0*/  @!P0 LDC R4, c[0x0][0x3a0] ;  /* 0x0000e800ff048b82 */ /* 0x000e220000000800 */
[----:B----4-:R-:W-:-:S04]  /*05d0*/  @!P0 LOP3.LUT R3, RZ, R0, RZ, 0x33, !PT ;  /* 0x00000000ff038212 */ /* 0x010fc800078e33ff */
[----:B0-----:R-:W-:-:S04]  /*05e0*/  @!P0 IADD3 R0, PT, PT, R3, R4, R24 ;  /* 0x0000000403008210 */ /* 0x001fc80007ffe018 */
[----:B------:R-:W-:Y:S01]  /*05f0*/  ISETP.GE.U32.AND P0, PT, R0, UR39, PT ;  /* 0x0000002700007c0c */ /* 0x000fe2000bf06070 */
[----:B------:R0:W-:-:S12]  /*0600*/  STG.E desc[UR36][R16.64], R0 ;  /* 0x0000000010007986 */ /* 0x0001d8000c101924 */
[----:B0-----:R-:W-:Y:S05]  /*0610*/  @!P0 BRA `(.L_x_50) ;  /* 0x0000000000388947 */ /* 0x001fea0003800000 */
[----:B------:R-:W2:Y:S01]  /*0620*/  LDG.E R10, desc[UR36][R22.64] ;  /* 0x00000024160a7981 */ /* 0x000ea2000c1e1900 */
[----:B------:R-:W2:Y:S03]  /*0630*/  LDC R11, c[0x0][0x3a0] ;  /* 0x0000e800ff0b7b82 */ /* 0x000ea60000000800 */
[----:B------:R-:W3:Y:S01]  /*0640*/  LDG.E R0, desc[UR36][R26.64] ;  /* 0x000000241a007981 */ /* 0x000ee2000c1e1900 */
[----:B------:R-:W-:Y:S01]  /*0650*/  MOV R8, 0x8 ;  /* 0x0000000800087802 */ /* 0x000fe20000000f00 */
[----:B------:R-:W0:Y:S01]  /*0660*/  LDCU.64 UR4, c[0x4][URZ] ;  /* 0x01000000ff0477ac */ /* 0x000e220008000a00 */
[----:B------:R-:W-:Y:S01]  /*0670*/  IMAD.MOV.U32 R6, RZ, RZ, R18 ;  /* 0x000000ffff067224 */ /* 0x000fe200078e0012 */
[----:B------:R-:W-:-:S03]  /*0680*/  MOV R7, R2 ;  /* 0x0000000200077202 */ /* 0x000fc60000000f00 */
[----:B------:R-:W1:Y:S01]  /*0690*/  LDC.64 R8, c[0x4][R8] ;  /* 0x0100000008087b82 */ /* 0x000e620000000a00 */
[----:B0-----:R-:W-:Y:S02]  /*06a0*/  IMAD.U32 R4, RZ, RZ, UR4 ;  /* 0x00000004ff047e24 */ /* 0x001fe4000f8e00ff */
[----:B------:R-:W-:Y:S01]  /*06b0*/  IMAD.U32 R5, RZ, RZ, UR5 ;  /* 0x00000005ff057e24 */ /* 0x000fe2000f8e00ff */
[----:B--2---:R0:W-:Y:S04]  /*06c0*/  STL.64 [R1], R10 ;  /* 0x0000000a01007387 */ /* 0x0041e80000100a00 */
[----:B-1-3--:R0:W-:Y:S02]  /*06d0*/  STL [R1+0x8], R0 ;  /* 0x0000080001007387 */ /* 0x00a1e40000100800 */
[----:B------:R-:W-:-:S07]  /*06e0*/  LEPC R20, `(.L_x_50) ;  /* 0x000000001014794e */ /* 0x000fce0000000000 */
[----:B0-----:R-:W-:Y:S05]  /*06f0*/  CALL.ABS.NOINC R8 ;  /* 0x0000000008007343 */ /* 0x001fea0003c00000 */
.L_x_50:
[----:B------:R-:W-:Y:S05]  /*0700*/  BSYNC.RECONVERGENT B6 ;  /* 0x0000000000067941 */ /* 0x000fea0003800200 */
.L_x_49:
[----:B------:R-:W2:Y:S04]  /*0710*/  LDG.E R0, desc[UR36][R26.64+0x4] ;  /* 0x000004241a007981 */ /* 0x000ea8000c1e1900 */
[----:B------:R-:W3:Y:S01]  /*0720*/  LDG.E R3, desc[UR36][R22.64+0x4] ;  /* 0x0000042416037981 */ /* 0x000ee2000c1e1900 */
[----:B------:R-:W-:Y:S01]  /*0730*/  BSSY.RECONVERGENT B6, `(.L_x_51) ;  /* 0x0000015000067945 */ /* 0x000fe20003800200 */
[----:B--2---:R-:W-:-:S13]  /*0740*/  ISETP.NE.AND P0, PT, R0, RZ, PT ;  /* 0x000000ff0000720c */ /* 0x004fda0003f05270 */
[----:B------:R-:W3:Y:S02]  /*0750*/  @!P0 LDC R0, c[0x0][0x3a0] ;  /* 0x0000e800ff008b82 */ /* 0x000ee40000000800 */
[----:B---3--:R-:W-:-:S04]  /*0760*/  @!P0 IADD3 R3, PT, PT, -R3, R0, R24 ;  /* 0x0000000003038210 */ /* 0x008fc80007ffe118 */
        /* <DEDUP_REMOVED lines=8> */
[----:B------:R-:W-:Y:S02]  /*07f0*/  IMAD.MOV.U32 R6, RZ, RZ, R18 ;  /* 0x000000ffff067224 */ /* 0x000fe400078e0012 */
[----:B------:R-:W-:Y:S02]  /*0800*/  IMAD.MOV.U32 R7, RZ, RZ, R2 ;  /* 0x000000ffff077224 */ /* 0x000fe400078e0002 */
[----:B------:R-:W1:Y:S01]  /*0810*/  LDC.64 R8, c[0x4][R8] ;  /* 0x0100000008087b82 */ /* 0x000e620000000a00 */
[----:B0-----:R-:W-:-:S02]  /*0820*/  IMAD.U32 R4, RZ, RZ, UR4 ;  /* 0x00000004ff047e24 */ /* 0x001fc4000f8e00ff */
[----:B------:R-:W-:Y:S01]  /*0830*/  IMAD.U32 R5, RZ, RZ, UR5 ;  /* 0x00000005ff057e24 */ /* 0x000fe2000f8e00ff */
[----:B--2---:R0:W-:Y:S04]  /*0840*/  STL.64 [R1], R10 ;  /* 0x0000000a01007387 */ /* 0x0041e80000100a00 */
[----:B-1-3--:R0:W-:Y:S02]  /*0850*/  STL [R1+0x8], R0 ;  /* 0x0000080001007387 */ /* 0x00a1e40000100800 */
[----:B------:R-:W-:-:S07]  /*0860*/  LEPC R20, `(.L_x_52) ;  /* 0x000000001014794e */ /* 0x000fce0000000000 */
[----:B0-----:R-:W-:Y:S05]  /*0870*/  CALL.ABS.NOINC R8 ;  /* 0x0000000008007343 */ /* 0x001fea0003c00000 */
.L_x_52:
[----:B------:R-:W-:Y:S05]  /*0880*/  BSYNC.RECONVERGENT B6 ;  /* 0x0000000000067941 */ /* 0x000fea0003800200 */
.L_x_51:
[----:B------:R-:W2:Y:S04]  /*0890*/  LDG.E R0, desc[UR36][R26.64+0x8] ;  /* 0x000008241a007981 */ /* 0x000ea8000c1e1900 */
[----:B------:R-:W3:Y:S01]  /*08a0*/  LDG.E R3, desc[UR36][R22.64+0x8] ;  /* 0x0000082416037981 */ /* 0x000ee2000c1e1900 */
[----:B------:R-:W-:Y:S01]  /*08b0*/  BSSY.RECONVERGENT B6, `(.L_x_53) ;  /* 0x0000016000067945 */ /* 0x000fe20003800200 */
[----:B--2---:R-:W-:-:S13]  /*08c0*/  ISETP.NE.AND P0, PT, R0, RZ, PT ;  /* 0x000000ff0000720c */ /* 0x004fda0003f05270 */
[----:B------:R-:W3:Y:S02]  /*08d0*/  @!P0 LDC R0, c[0x0][0x3a0] ;  /* 0x0000e800ff008b82 */ /* 0x000ee40000000800 */
[----:B---3--:R-:W-:-:S05]  /*08e0*/  @!P0 IADD3 R0, PT, PT, -R3, R0, R24 ;  /* 0x0000000003008210 */ /* 0x008fca0007ffe118 */
[----:B------:R-:W-:-:S05]  /*08f0*/  @!P0 VIADD R3, R0, 0x1 ;  /* 0x0000000100038836 */ /* 0x000fca0000000000 */
[----:B------:R0:W-:Y:S01]  /*0900*/  STG.E desc[UR36][R16.64+0x8], R3 ;  /* 0x0000080310007986 */ /* 0x0001e2000c101924 */
[----:B------:R-:W-:-:S13]  /*0910*/  ISETP.GE.U32.AND P0, PT, R3, UR39, PT ;  /* 0x0000002703007c0c */ /* 0x000fda000bf06070 */
        /* <DEDUP_REMOVED lines=9> */
[----:B0-----:R-:W-:Y:S01]  /*09b0*/  MOV R4, UR4 ;  /* 0x0000000400047c02 */ /* 0x001fe20008000f00 */
[----:B------:R-:W-:Y:S01]  /*09c0*/  IMAD.U32 R5, RZ, RZ, UR5 ;  /* 0x00000005ff057e24 */ /* 0x000fe2000f8e00ff */
[----:B--2---:R0:W-:Y:S04]  /*09d0*/  STL.64 [R1], R10 ;  /* 0x0000000a01007387 */ /* 0x0041e80000100a00 */
[----:B-1-3--:R0:W-:Y:S02]  /*09e0*/  STL [R1+0x8], R0 ;  /* 0x0000080001007387 */ /* 0x00a1e40000100800 */
[----:B------:R-:W-:-:S07]  /*09f0*/  LEPC R20, `(.L_x_54) ;  /* 0x000000001014794e */ /* 0x000fce0000000000 */
[----:B0-----:R-:W-:Y:S05]  /*0a00*/  CALL.ABS.NOINC R8 ;  /* 0x0000000008007343 */ /* 0x001fea0003c00000 */
.L_x_54:
[----:B------:R-:W-:Y:S05]  /*0a10*/  BSYNC.RECONVERGENT B6 ;  /* 0x0000000000067941 */ /* 0x000fea0003800200 */
.L_x_53:
        /* <DEDUP_REMOVED lines=11> */
[----:B------:R-:W0:Y:S03]  /*0ad0*/  LDC R9, c[0x0][0x3a0] ;  /* 0x0000e800ff097b82 */ /* 0x000e260000000800 */
[----:B------:R-:W0:Y:S01]  /*0ae0*/  LDG.E R8, desc[UR36][R22.64+0xc] ;  /* 0x00000c2416087981 */ /* 0x000e22000c1e1900 */
[----:B------:R-:W-:Y:S01]  /*0af0*/  MOV R0, 0x8 ;  /* 0x0000000800007802 */ /* 0x000fe20000000f00 */
[----:B------:R-:W1:Y:S01]  /*0b00*/  LDCU.64 UR4, c[0x4][URZ] ;  /* 0x01000000ff0477ac */ /* 0x000e620008000a00 */
[----:B------:R-:W-:Y:S02]  /*0b10*/  IMAD.MOV.U32 R6, RZ, RZ, R18 ;  /* 0x000000ffff067224 */ /* 0x000fe400078e0012 */
[----:B------:R3:W4:Y:S01]  /*0b20*/  LDC.64 R10, c[0x4][R0] ;  /* 0x01000000000a7b82 */ /* 0x0007220000000a00 */
[----:B------:R-:W-:-:S02]  /*0b30*/  IMAD.MOV.U32 R7, RZ, RZ, R2 ;  /* 0x000000ffff077224 */ /* 0x000fc400078e0002 */
[----:B-1----:R-:W-:Y:S01]  /*0b40*/  IMAD.U32 R4, RZ, RZ, UR4 ;  /* 0x00000004ff047e24 */ /* 0x002fe2000f8e00ff */
[----:B------:R-:W-:Y:S01]  /*0b50*/  MOV R5, UR5 ;  /* 0x0000000500057c02 */ /* 0x000fe20008000f00 */
[----:B--2---:R3:W-:Y:S04]  /*0b60*/  STL [R1+0x8], R26 ;  /* 0x0000081a01007387 */ /* 0x0047e80000100800 */
[----:B0---4-:R3:W-:Y:S02]  /*0b70*/  STL.64 [R1], R8 ;  /* 0x0000000801007387 */ /* 0x0117e40000100a00 */
[----:B------:R-:W-:-:S07]  /*0b80*/  LEPC R20, `(.L_x_56) ;  /* 0x000000001014794e */ /* 0x000fce0000000000 */
[----:B---3--:R-:W-:Y:S05]  /*0b90*/  CALL.ABS.NOINC R10 ;  /* 0x000000000a007343 */ /* 0x008fea0003c00000 */
.L_x_56:
[----:B------:R-:W-:Y:S05]  /*0ba0*/  BSYNC.RECONVERGENT B6 ;  /* 0x0000000000067941 */ /* 0x000fea0003800200 */
.L_x_55:
[C---:B------:R-:W-:Y:S02]  /*0bb0*/  VIADD R0, R24.reuse, 0x3 ;  /* 0x0000000318007836 */ /* 0x040fe40000000000 */
[----:B------:R-:W-:-:S03]  /*0bc0*/  VIADD R24, R24, 0x4 ;  /* 0x0000000418187836 */ /* 0x000fc60000000000 */
[----:B------:R-:W-:-:S13]  /*0bd0*/  ISETP.GE.U32.AND P0, PT, R0, R25, PT ;  /* 0x000000190000720c */ /* 0x000fda0003f06070 */
[----:B------:R-:W-:Y:S05]  /*0be0*/  @!P0 BRA `(.L_x_57) ;  /* 0xfffffff800488947 */ /* 0x000fea000383ffff */
[----:B------:R-:W-:Y:S05]  /*0bf0*/  EXIT ;  /* 0x000000000000794d */ /* 0x000fea0003800000 */
.L_x_58:
        /* <DEDUP_REMOVED lines=16> */
.L_x_78:


//--------------------- .text._Z7getMaskPyPjijyj  --------------------------
	.section	.text._Z7getMaskPyPjijyj,"ax",@progbits
	.align	128
        .global         _Z7getMaskPyPjijyj
        .type           _Z7getMaskPyPjijyj,@function
        .size           _Z7getMaskPyPjijyj,(.L_x_79 - _Z7getMaskPyPjijyj)
        .other          _Z7getMaskPyPjijyj,@"STO_CUDA_ENTRY STV_DEFAULT"
_Z7getMaskPyPjijyj:
.text._Z7getMaskPyPjijyj:
        /* <DEDUP_REMOVED lines=13> */
[----:B------:R-:W0:Y:S01]  /*00d0*/  LDCU UR6, c[0x0][0x3a0] ;  /* 0x00007400ff0677ac */ /* 0x000e220008000800 */
[----:B------:R-:W-:Y:S02]  /*00e0*/  BSSY.RECONVERGENT B0, `(.L_x_59) ;  /* 0x0000023000007945 */ /* 0x000fe40003800200 */
[C---:B------:R-:W-:Y:S01]  /*00f0*/  VIADDMNMX.U32 R0, R7.reuse, 0x1, R6, !PT ;  /* 0x0000000107007846 */ /* 0x040fe20007800006 */
[----:B------:R-:W1:Y:S04]  /*0100*/  LDCU.64 UR4, c[0x0][0x358] ;  /* 0x00006b00ff0477ac */ /* 0x000e680008000a00 */
[----:B------:R-:W-:Y:S02]  /*0110*/  IMAD.IADD R2, R0, 0x1, -R7 ;  /* 0x0000000100027824 */ /* 0x000fe400078e0a07 */
[----:B------:R-:W-:-:S03]  /*0120*/  IMAD.IADD R0, R7, 0x1, -R0 ;  /* 0x0000000107007824 */ /* 0x000fc600078e0a00 */
[----:B------:R-:W-:Y:S02]  /*0130*/  LOP3.LUT P2, R8, R2, 0x3, RZ, 0xc0, !PT ;  /* 0x0000000302087812 */ /* 0x000fe4000784c0ff */
[----:B------:R-:W-:Y:S02]  /*0140*/  ISETP.GT.U32.AND P0, PT, R0, -0x4, PT ;  /* 0xfffffffc0000780c */ /* 0x000fe40003f04070 */
[----:B0-----:R-:W-:Y:S01]  /*0150*/  ISETP.NE.AND P1, PT, RZ, UR6, PT ;  /* 0x00000006ff007c0c */ /* 0x001fe2000bf25270 */
[----:B------:R-:W0:Y:S03]  /*0160*/  LDCU UR6, c[0x0][0x398] ;  /* 0x00007300ff0677ac */ /* 0x000e260008000800 */
[----:B------:R-:W-:-:S05]  /*0170*/  SEL R0, RZ, 0x1, P1 ;  /* 0x00000001ff007807 */ /* 0x000fca0000800000 */
[----:B-1----:R-:W-:Y:S05]  /*0180*/  @!P2 BRA `(.L_x_60) ;  /* 0x000000000060a947 */ /* 0x002fea0003800000 */
[----:B------:R-:W1:Y:S08]  /*0190*/  LDC.64 R2, c[0x0][0x388] ;  /* 0x0000e200ff027b82 */ /* 0x000e700000000a00 */
[----:B------:R-:W2:Y:S01]  /*01a0*/  LDC.64 R4, c[0x0][0x380] ;  /* 0x0000e000ff047b82 */ /* 0x000ea20000000a00 */
[----:B-1----:R-:W-:-:S04]  /*01b0*/  IMAD.WIDE.U32 R2, R7, 0x4, R2 ;  /* 0x0000000407027825 */ /* 0x002fc800078e0002 */
[----:B------:R-:W-:Y:S02]  /*01c0*/  IMAD.MOV.U32 R10, RZ, RZ, R2 ;  /* 0x000000ffff0a7224 */ /* 0x000fe400078e0002 */
[----:B------:R-:W-:Y:S02]  /*01d0*/  IMAD.MOV.U32 R11, RZ, RZ, R3 ;  /* 0x000000ffff0b7224 */ /* 0x000fe400078e0003 */
[----:B--2---:R-:W-:-:S04]  /*01e0*/  IMAD.WIDE.U32 R4, R7, 0x8, R4 ;  /* 0x0000000807047825 */ /* 0x004fc800078e0004 */
[--C-:B------:R-:W-:Y:S02]  /*01f0*/  IMAD.IADD R7, R7, 0x1, R8.reuse ;  /* 0x0000000107077824 */ /* 0x100fe400078e0208 */
[----:B------:R-:W-:Y:S02]  /*0200*/  IMAD.MOV.U32 R9, RZ, RZ, R5 ;  /* 0x000000ffff097224 */ /* 0x000fe400078e0005 */
[----:B------:R-:W-:-:S07]  /*0210*/  IMAD.MOV R8, RZ, RZ, -R8 ;  /* 0x000000ffff087224 */ /* 0x000fce00078e0a08 */
.L_x_61:
[----:B-1----:R-:W-:Y:S02]  /*0220*/  IMAD.MOV.U32 R2, RZ, RZ, R4 ;  /* 0x000000ffff027224 */ /* 0x002fe400078e0004 */
[----:B------:R-:W-:-:S06]  /*0230*/  IMAD.MOV.U32 R3, RZ, RZ, R9 ;  /* 0x000000ffff037224 */ /* 0x000fcc00078e0009 */
[----:B------:R-:W0:Y:S01]  /*0240*/  LDG.E.64 R2, desc[UR4][R2.64] ;  /* 0x0000000402027981 */ /* 0x000e22000c1e1b00 */
[----:B------:R-:W-:Y:S01]  /*0250*/  VIADD R8, R8, 0x1 ;  /* 0x0000000108087836 */ /* 0x000fe20000000000 */
[----:B------:R-:W-:-:S04]  /*0260*/  IADD3 R4, P3, PT, R4, 0x8, RZ ;  /* 0x0000000804047810 */ /* 0x000fc80007f7e0ff */
[----:B------:R-:W-:Y:S01]  /*0270*/  ISETP.NE.AND P1, PT, R8, RZ, PT ;  /* 0x000000ff0800720c */ /* 0x000fe20003f25270 */
[----:B------:R-:W-:Y:S01]  /*0280*/  IMAD.X R9, RZ, RZ, R9, P3 ;  /* 0x000000ffff097224 */ /* 0x000fe200018e0609 */
[----:B0-----:R-:W-:Y:S01]  /*0290*/  SHF.R.U64 R5, R2, UR6, R3 ;  /* 0x0000000602057c19 */ /* 0x001fe20008001203 */
[----:B------:R-:W-:Y:S01]  /*02a0*/  IMAD.MOV.U32 R2, RZ, RZ, R10 ;  /* 0x000000ffff027224 */ /* 0x000fe200078e000a */
[----:B------:R-:W-:Y:S01]  /*02b0*/  IADD3 R10, P2, PT, R10, 0x4, RZ ;  /* 0x000000040a0a7810 */ /* 0x000fe20007f5e0ff */
[----:B------:R-:W-:Y:S01]  /*02c0*/  IMAD.MOV.U32 R3, RZ, RZ, R11 ;  /* 0x000000ffff037224 */ /* 0x000fe200078e000b */
[----:B------:R-:W-:-:S03]  /*02d0*/  LOP3.LUT R5, R0, 0x1, R5, 0x78, !PT ;  /* 0x0000000100057812 */ /* 0x000fc600078e7805 */
[----:B------:R-:W-:Y:S02]  /*02e0*/  IMAD.X R11, RZ, RZ, R11, P2 ;  /* 0x000000ffff0b7224 */ /* 0x000fe400010e060b */
[----:B------:R1:W-:Y:S02]  /*02f0*/  STG.E desc[UR4][R2.64], R5 ;  /* 0x0000000502007986 */ /* 0x0003e4000c101904 */
[----:B------:R-:W-:Y:S05]  /*0300*/  @P1 BRA `(.L_x_61) ;  /* 0xfffffffc00c41947 */ /* 0x000fea000383ffff */
.L_x_60:
[----:B0-----:R-:W-:Y:S05]  /*0310*/  BSYNC.RECONVERGENT B0 ;  /* 0x0000000000007941 */ /* 0x001fea0003800200 */
.L_x_59:
[----:B------:R-:W-:Y:S05]  /*0320*/  @P0 EXIT ;  /* 0x000000000000094d */ /* 0x000fea0003800000 */
[----:B-1----:R-:W0:Y:S01]  /*0330*/  LDC.64 R2, c[0x0][0x380] ;  /* 0x0000e000ff027b82 */ /* 0x002e220000000a00 */
[C---:B------:R-:W-:Y:S01]  /*0340*/  ISETP.GE.U32.AND P1, PT, R7.reuse, R6, PT ;  /* 0x000000060700720c */ /* 0x040fe20003f26070 */
[----:B------:R-:W-:Y:S06]  /*0350*/  BSSY.RECONVERGENT B0, `(.L_x_62) ;  /* 0x0000025000007945 */ /* 0x000fec0003800200 */
[----:B------:R-:W1:Y:S01]  /*0360*/  LDC.64 R4, c[0x0][0x388] ;  /* 0x0000e200ff047b82 */ /* 0x000e620000000a00 */
[----:B0-----:R-:W-:-:S03]  /*0370*/  IMAD.WIDE.U32 R2, R7, 0x8, R2 ;  /* 0x0000000807027825 */ /* 0x001fc600078e0002 */
[----:B------:R-:W-:Y:S01]  /*0380*/  IADD3 R2, P0, PT, R2, 0x10, RZ ;  /* 0x0000001002027810 */ /* 0x000fe20007f1e0ff */
[----:B-1----:R-:W-:-:S04]  /*0390*/  IMAD.WIDE.U32 R4, R7, 0x4, R4 ;  /* 0x0000000407047825 */ /* 0x002fc800078e0004 */
[----:B------:R-:W-:Y:S01]  /*03a0*/  IMAD.X R3, RZ, RZ, R3, P0 ;  /* 0x000000ffff037224 */ /* 0x000fe200000e0603 */
[----:B------:R-:W-:Y:S02]  /*03b0*/  IADD3 R4, P2, PT, R4, 0x8, RZ ;  /* 0x0000000804047810 */ /* 0x000fe40007f5e0ff */
[----:B------:R-:W-:-:S03]  /*03c0*/  PLOP3.LUT P0, PT, PT, PT, PT, 0x80, 0x8 ;  /* 0x000000000008781c */ /* 0x000fc60003f0f070 */
[----:B------:R-:W-:Y:S01]  /*03d0*/  IMAD.X R5, RZ, RZ, R5, P2 ;  /* 0x000000ffff057224 */ /* 0x000fe200010e0605 */
[----:B------:R-:W-:Y:S09]  /*03e0*/  @!P1 BRA `(.L_x_63) ;  /* 0x00000000006c9947 */ /* 0x000ff20003800000 */
[----:B------:R-:W2:Y:S01]  /*03f0*/  LDG.E.64 R8, desc[UR4][R2.64+-0x10] ;  /* 0xfffff00402087981 */ /* 0x000ea2000c1e1b00 */
[----:B------:R-:W2:Y:S02]  /*0400*/  LDCU UR6, c[0x0][0x398] ;  /* 0x00007300ff0677ac */ /* 0x000ea40008000800 */
[----:B--2---:R-:W-:-:S04]  /*0410*/  SHF.R.U64 R17, R8, UR6, R9 ;  /* 0x0000000608117c19 */ /* 0x004fc80008001209 */
[----:B------:R-:W-:-:S05]  /*0420*/  LOP3.LUT R17, R0, 0x1, R17, 0x78, !PT ;  /* 0x0000000100117812 */ /* 0x000fca00078e7811 */
[----:B------:R-:W-:Y:S04]  /*0430*/  STG.E desc[UR4][R4.64+-0x8], R17 ;  /* 0xfffff81104007986 */ /* 0x000fe8000c101904 */
[----:B------:R-:W2:Y:S02]  /*0440*/  LDG.E.64 R8, desc[UR4][R2.64+-0x8] ;  /* 0xfffff80402087981 */ /* 0x000ea4000c1e1b00 */
[----:B--2---:R-:W-:-:S04]  /*0450*/  SHF.R.U64 R11, R8, UR6, R9 ;  /* 0x00000006080b7c19 */ /* 0x004fc80008001209 */
[----:B------:R-:W-:-:S05]  /*0460*/  LOP3.LUT R11, R0, 0x1, R11, 0x78, !PT ;  /* 0x00000001000b7812 */ /* 0x000fca00078e780b */
[----:B------:R0:W-:Y:S04]  /*0470*/  STG.E desc[UR4][R4.64+-0x4], R11 ;  /* 0xfffffc0b04007986 */ /* 0x0001e8000c101904 */
[----:B------:R-:W2:Y:S02]  /*0480*/  LDG.E.64 R8, desc[UR4][R2.64] ;  /* 0x0000000402087981 */ /* 0x000ea4000c1e1b00 */
[----:B--2---:R-:W-:-:S04]  /*0490*/  SHF.R.U64 R15, R8, UR6, R9 ;  /* 0x00000006080f7c19 */ /* 0x004fc80008001209 */
[----:B------:R-:W-:-:S05]  /*04a0*/  LOP3.LUT R15, R0, 0x1, R15, 0x78, !PT ;  /* 0x00000001000f7812 */ /* 0x000fca00078e780f */
[----:B------:R-:W-:Y:S04]  /*04b0*/  STG.E desc[UR4][R4.64], R15 ;  /* 0x0000000f04007986 */ /* 0x000fe8000c101904 */
[----:B------:R1:W2:Y:S01]  /*04c0*/  LDG.E.64 R8, desc[UR4][R2.64+0x8] ;  /* 0x0000080402087981 */ /* 0x0002a2000c1e1b00 */
[----:B------:R-:W-:Y:S01]  /*04d0*/  IADD3 R10, P1, PT, R2, 0x20, RZ ;  /* 0x00000020020a7810 */ /* 0x000fe20007f3e0ff */
[----:B------:R-:W-:Y:S01]  /*04e0*/  VIADD R7, R7, 0x4 ;  /* 0x0000000407077836 */ /* 0x000fe20000000000 */
[----:B------:R-:W-:-:S03]  /*04f0*/  PLOP3.LUT P0, PT, PT, PT, PT, 0x8, 0x80 ;  /* 0x000000000080781c */ /* 0x000fc60003f0e170 */
[----:B0-----:R-:W-:Y:S02]  /*0500*/  IMAD.X R11, RZ, RZ, R3, P1 ;  /* 0x000000ffff0b7224 */ /* 0x001fe400008e0603 */
[----:B-1----:R-:W-:Y:S02]  /*0510*/  IMAD.MOV.U32 R2, RZ, RZ, R10 ;  /* 0x000000ffff027224 */ /* 0x002fe400078e000a */
[----:B------:R-:W-:Y:S01]  /*0520*/  IMAD.MOV.U32 R3, RZ, RZ, R11 ;  /* 0x000000ffff037224 */ /* 0x000fe200078e000b */
[----:B--2---:R-:W-:Y:S02]  /*0530*/  SHF.R.U64 R13, R8, UR6, R9 ;  /* 0x00000006080d7c19 */ /* 0x004fe40008001209 */
[----:B------:R-:W-:Y:S02]  /*0540*/  IADD3 R8, P2, PT, R4, 0x10, RZ ;  /* 0x0000001004087810 */ /* 0x000fe40007f5e0ff */
[----:B------:R-:W-:-:S03]  /*0550*/  LOP3.LUT R13, R0, 0x1, R13, 0x78, !PT ;  /* 0x00000001000d7812 */ /* 0x000fc600078e780d */
[----:B------:R-:W-:Y:S02]  /*0560*/  IMAD.X R9, RZ, RZ, R5, P2 ;  /* 0x000000ffff097224 */ /* 0x000fe400010e0605 */
[----:B------:R0:W-:Y:S02]  /*0570*/  STG.E desc[UR4][R4.64+0x4], R13 ;  /* 0x0000040d04007986 */ /* 0x0001e4000c101904 */
[----:B0-----:R-:W-:Y:S02]  /*0580*/  IMAD.MOV.U32 R4, RZ, RZ, R8 ;  /* 0x000000ffff047224 */ /* 0x001fe400078e0008 */
[----:B------:R-:W-:-:S07]  /*0590*/  IMAD.MOV.U32 R5, RZ, RZ, R9 ;  /* 0x000000ffff057224 */ /* 0x000fce00078e0009 */
.L_x_63:
[----:B------:R-:W-:Y:S05]  /*05a0*/  BSYNC.RECONVERGENT B0 ;  /* 0x0000000000007941 */ /* 0x000fea0003800200 */
.L_x_62:
[C---:B------:R-:W-:Y:S01]  /*05b0*/  IMAD.IADD R8, R6.reuse, 0x1, -R7 ;  /* 0x0000000106087824 */ /* 0x040fe200078e0a07 */
[----:B------:R-:W-:Y:S01]  /*05c0*/  ISETP.GT.U32.AND P1, PT, R6, R7, PT ;  /* 0x000000070600720c */ /* 0x000fe20003f24070 */
[----:B------:R-:W0:Y:S01]  /*05d0*/  LDCU UR6, c[0x0][0x398] ;  /* 0x00007300ff0677ac */ /* 0x000e220008000800 */
[----:B------:R-:W-:Y:S02]  /*05e0*/  BSSY.RECONVERGENT B0, `(.L_x_64) ;  /* 0x0000050000007945 */ /* 0x000fe40003800200 */
[----:B------:R-:W-:-:S13]  /*05f0*/  ISETP.LE.U32.OR P1, PT, R8, 0xc, !P1 ;  /* 0x0000000c0800780c */ /* 0x000fda0004f23470 */
[----:B------:R-:W-:Y:S05]  /*0600*/  @P1 BRA `(.L_x_65) ;  /* 0x0000000400341947 */ /* 0x000fea0003800000 */
[----:B------:R-:W-:Y:S01]  /*0610*/  PLOP3.LUT P0, PT, PT, PT, PT, 0x8, 0x80 ;  /* 0x000000000080781c */ /* 0x000fe20003f0e170 */
[----:B------:R-:W-:-:S12]  /*0620*/  VIADD R8, R6, 0xfffffff4 ;  /* 0xfffffff406087836 */ /* 0x000fd80000000000 */
.L_x_66:
[----:B------:R-:W0:Y:S02]  /*0630*/  LDG.E.64 R10, desc[UR4][R2.64+-0x10] ;  /* 0xfffff004020a7981 */ /* 0x000e24000c1e1b00 */
[----:B0-----:R-:W-:-:S04]  /*0640*/  SHF.R.U64 R17, R10, UR6, R11 ;  /* 0x000000060a117c19 */ /* 0x001fc8000800120b */
[----:B------:R-:W-:-:S05]  /*0650*/  LOP3.LUT R17, R0, 0x1, R17, 0x78, !PT ;  /* 0x0000000100117812 */ /* 0x000fca00078e7811 */
[----:B------:R0:W-:Y:S04]  /*0660*/  STG.E desc[UR4][R4.64+-0x8], R17 ;  /* 0xfffff81104007986 */ /* 0x0001e8000c101904 */
[----:B------:R-:W2:Y:S02]  /*0670*/  LDG.E.64 R10, desc[UR4][R2.64+-0x8] ;  /* 0xfffff804020a7981 */ /* 0x000ea4000c1e1b00 */
[----:B--2---:R-:W-:-:S04]  /*0680*/  SHF.R.U64 R9, R10, UR6, R11 ;  /* 0x000000060a097c19 */ /* 0x004fc8000800120b */
[----:B------:R-:W-:-:S05]  /*0690*/  LOP3.LUT R9, R0, 0x1, R9, 0x78, !PT ;  /* 0x0000000100097812 */ /* 0x000fca00078e7809 */
[----:B------:R1:W-:Y:S04]  /*06a0*/  STG.E desc[UR4][R4.64+-0x4], R9 ;  /* 0xfffffc0904007986 */ /* 0x0003e8000c101904 */
[----:B------:R-:W2:Y:S02]  /*06b0*/  LDG.E.64 R10, desc[UR4][R2.64] ;  /* 0x00000004020a7981 */ /* 0x000ea4000c1e1b00 */
[----:B--2---:R-:W-:-:S04]  /*06c0*/  SHF.R.U64 R15, R10, UR6, R11 ;  /* 0x000000060a0f7c19 */ /* 0x004fc8000800120b */
[----:B------:R-:W-:-:S05]  /*06d0*/  LOP3.LUT R15, R0, 0x1, R15, 0x78, !PT ;  /* 0x00000001000f7812 */ /* 0x000fca00078e780f */
[----:B------:R2:W-:Y:S04]  /*06e0*/  STG.E desc[UR4][R4.64], R15 ;  /* 0x0000000f04007986 */ /* 0x0005e8000c101904 */
[----:B------:R-:W3:Y:S02]  /*06f0*/  LDG.E.64 R10, desc[UR4][R2.64+0x8] ;  /* 0x00000804020a7981 */ /* 0x000ee4000c1e1b00 */
[----:B---3--:R-:W-:-:S04]  /*0700*/  SHF.R.U64 R13, R10, UR6, R11 ;  /* 0x000000060a0d7c19 */ /* 0x008fc8000800120b */
[----:B------:R-:W-:-:S05]  /*0710*/  LOP3.LUT R13, R0, 0x1, R13, 0x78, !PT ;  /* 0x00000001000d7812 */ /* 0x000fca00078e780d */
[----:B------:R3:W-:Y:S04]  /*0720*/  STG.E desc[UR4][R4.64+0x4], R13 ;  /* 0x0000040d04007986 */ /* 0x0007e8000c101904 */
[----:B------:R-:W0:Y:S02]  /*0730*/  LDG.E.64 R10, desc[UR4][R2.64+0x10] ;  /* 0x00001004020a7981 */ /* 0x000e24000c1e1b00 */
[----:B0-----:R-:W-:-:S04]  /*0740*/  SHF.R.U64 R17, R10, UR6, R11 ;  /* 0x000000060a117c19 */ /* 0x001fc8000800120b */
[----:B------:R-:W-:-:S05]  /*0750*/  LOP3.LUT R17, R0, 0x1, R17, 0x78, !PT ;  /* 0x0000000100117812 */ /* 0x000fca00078e7811 */
[----:B------:R0:W-:Y:S04]  /*0760*/  STG.E desc[UR4][R4.64+0x8], R17 ;  /* 0x0000081104007986 */ /* 0x0001e8000c101904 */
[----:B------:R-:W1:Y:S02]  /*0770*/  LDG.E.64 R10, desc[UR4][R2.64+0x18] ;  /* 0x00001804020a7981 */ /* 0x000e64000c1e1b00 */
[----:B-1----:R-:W-:-:S04]  /*0780*/  SHF.R.U64 R9, R10, UR6, R11 ;  /* 0x000000060a097c19 */ /* 0x002fc8000800120b */
        /* <DEDUP_REMOVED lines=25> */
[----:B------:R-:W-:Y:S04]  /*0920*/  STG.E desc[UR4][R4.64+0x24], R13 ;  /* 0x0000240d04007986 */ /* 0x000fe8000c101904 */
[----:B------:R-:W0:Y:S02]  /*0930*/  LDG.E.64 R10, desc[UR4][R2.64+0x50] ;  /* 0x00005004020a7981 */ /* 0x000e24000c1e1b00 */
[----:B0-----:R-:W-:-:S04]  /*0940*/  SHF.R.U64 R17, R10, UR6, R11 ;  /* 0x000000060a117c19 */ /* 0x001fc8000800120b */
[----:B------:R-:W-:-:S05]  /*0950*/  LOP3.LUT R17, R0, 0x1, R17, 0x78, !PT ;  /* 0x0000000100117812 */ /* 0x000fca00078e7811 */
[----:B------:R-:W-:Y:S04]  /*0960*/  STG.E desc[UR4][R4.64+0x28], R17 ;  /* 0x0000281104007986 */ /* 0x000fe8000c101904 */
[----:B------:R-:W1:Y:S02]  /*0970*/  LDG.E.64 R10, desc[UR4][R2.64+0x58] ;  /* 0x00005804020a7981 */ /* 0x000e64000c1e1b00 */
[----:B-1----:R-:W-:-:S04]  /*0980*/  SHF.R.U64 R9, R10, UR6, R11 ;  /* 0x000000060a097c19 */ /* 0x002fc8000800120b */
[----:B------:R-:W-:-:S05]  /*0990*/  LOP3.LUT R9, R0, 0x1, R9, 0x78, !PT ;  /* 0x0000000100097812 */ /* 0x000fca00078e7809 */
[----:B------:R0:W-:Y:S04]  /*09a0*/  STG.E desc[UR4][R4.64+0x2c], R9 ;  /* 0x00002c0904007986 */ /* 0x0001e8000c101904 */
[----:B------:R-:W2:Y:S02]  /*09b0*/  LDG.E.64 R10, desc[UR4][R2.64+0x60] ;  /* 0x00006004020a7981 */ /* 0x000ea4000c1e1b00 */
[----:B--2---:R-:W-:-:S04]  /*09c0*/  SHF.R.U64 R15, R10, UR6, R11 ;  /* 0x000000060a0f7c19 */ /* 0x004fc8000800120b */
[----:B------:R-:W-:-:S05]  /*09d0*/  LOP3.LUT R15, R0, 0x1, R15, 0x78, !PT ;  /* 0x00000001000f7812 */ /* 0x000fca00078e780f */
[----:B------:R-:W-:Y:S04]  /*09e0*/  STG.E desc[UR4][R4.64+0x30], R15 ;  /* 0x0000300f04007986 */ /* 0x000fe8000c101904 */
[----:B------:R-:W2:Y:S01]  /*09f0*/  LDG.E.64 R10, desc[UR4][R2.64+0x68] ;  /* 0x00006804020a7981 */ /* 0x000ea2000c1e1b00 */
[----:B------:R-:W-:Y:S01]  /*0a00*/  VIADD R7, R7, 0x10 ;  /* 0x0000001007077836 */ /* 0x000fe20000000000 */
[----:B0-----:R-:W-:-:S04]  /*0a10*/  IADD3 R9, P3, PT, R4, 0x40, RZ ;  /* 0x0000004004097810 */ /* 0x001fc80007f7e0ff */
[----:B------:R-:W-:Y:S02]  /*0a20*/  ISETP.GE.U32.AND P1, PT, R7, R8, PT ;  /* 0x000000080700720c */ /* 0x000fe40003f26070 */
[----:B--2---:R-:W-:Y:S01]  /*0a30*/  SHF.R.U64 R13, R10, UR6, R11 ;  /* 0x000000060a0d7c19 */ /* 0x004fe2000800120b */
[----:B------:R-:W-:Y:S01]  /*0a40*/  IMAD.X R10, RZ, RZ, R5, P3 ;  /* 0x000000ffff0a7224 */ /* 0x000fe200018e0605 */
[----:B------:R-:W-:Y:S02]  /*0a50*/  IADD3 R11, P2, PT, R2, 0x80, RZ ;  /* 0x00000080020b7810 */ /* 0x000fe40007f5e0ff */
[----:B------:R-:W-:-:S03]  /*0a60*/  LOP3.LUT R13, R0, 0x1, R13, 0x78, !PT ;  /* 0x00000001000d7812 */ /* 0x000fc600078e780d */
[----:B------:R-:W-:Y:S02]  /*0a70*/  IMAD.X R12, RZ, RZ, R3, P2 ;  /* 0x000000ffff0c7224 */ /* 0x000fe400010e0603 */
[----:B------:R0:W-:Y:S01]  /*0a80*/  STG.E desc[UR4][R4.64+0x34], R13 ;  /* 0x0000340d04007986 */ /* 0x0001e2000c101904 */
[----:B------:R-:W-:Y:S02]  /*0a90*/  IMAD.MOV.U32 R2, RZ, RZ, R11 ;  /* 0x000000ffff027224 */ /* 0x000fe400078e000b */
[----:B------:R-:W-:Y:S02]  /*0aa0*/  IMAD.MOV.U32 R3, RZ, RZ, R12 ;  /* 0x000000ffff037224 */ /* 0x000fe400078e000c */
[----:B0-----:R-:W-:Y:S02]  /*0ab0*/  IMAD.MOV.U32 R4, RZ, RZ, R9 ;  /* 0x000000ffff047224 */ /* 0x001fe400078e0009 */
[----:B------:R-:W-:Y:S01]  /*0ac0*/  IMAD.MOV.U32 R5, RZ, RZ, R10 ;  /* 0x000000ffff057224 */ /* 0x000fe200078e000a */
[----:B------:R-:W-:Y:S06]  /*0ad0*/  @!P1 BRA `(.L_x_66) ;  /* 0xfffffff800d49947 */ /* 0x000fec000383ffff */
.L_x_65:
[----:B0-----:R-:W-:Y:S05]  /*0ae0*/  BSYNC.RECONVERGENT B0 ;  /* 0x0000000000007941 */ /* 0x001fea0003800200 */
.L_x_64:
[C---:B------:R-:W-:Y:S01]  /*0af0*/  IMAD.IADD R8, R6.reuse, 0x1, -R7 ;  /* 0x0000000106087824 */ /* 0x040fe200078e0a07 */
[----:B------:R-:W-:Y:S01]  /*0b00*/  ISETP.GT.U32.AND P1, PT, R6, R7, PT ;  /* 0x000000070600720c */ /* 0x000fe20003f24070 */
[----:B------:R-:W-:Y:S03]  /*0b10*/  BSSY.RECONVERGENT B0, `(.L_x_67) ;  /* 0x000002e000007945 */ /* 0x000fe60003800200 */
[----:B------:R-:W-:-:S13]  /*0b20*/  ISETP.LE.U32.OR P1, PT, R8, 0x4, !P1 ;  /* 0x000000040800780c */ /* 0x000fda0004f23470 */
[----:B------:R-:W-:Y:S05]  /*0b30*/  @P1 BRA `(.L_x_68) ;  /* 0x0000000000ac1947 */ /* 0x000fea0003800000 */
[----:B------:R-:W2:Y:S01]  /*0b40*/  LDG.E.64 R8, desc[UR4][R2.64+-0x10] ;  /* 0xfffff00402087981 */ /* 0x000ea2000c1e1b00 */
[----:B------:R-:W2:Y:S02]  /*0b50*/  LDCU UR6, c[0x0][0x398] ;  /* 0x00007300ff0677ac */ /* 0x000ea40008000800 */
[----:B--2---:R-:W-:-:S04]  /*0b60*/  SHF.R.U64 R17, R8, UR6, R9 ;  /* 0x0000000608117c19 */ /* 0x004fc80008001209 */
        /* <DEDUP_REMOVED lines=40> */
.L_x_68:
[----:B------:R-:W-:Y:S05]  /*0df0*/  BSYNC.RECONVERGENT B0 ;  /* 0x0000000000007941 */ /* 0x000fea0003800200 */
.L_x_67:
[----:B------:R-:W-:-:S13]  /*0e00*/  ISETP.LT.U32.OR P0, PT, R7, R6, P0 ;  /* 0x000000060700720c */ /* 0x000fda0000701470 */
[----:B------:R-:W-:Y:S05]  /*0e10*/  @!P0 EXIT ;  /* 0x000000000000894d */ /* 0x000fea0003800000 */
        /* <DEDUP_REMOVED lines=16> */
[----:B------:R-:W-:Y:S01]  /*0f20*/  STG.E desc[UR4][R4.64+0x4], R7 ;  /* 0x0000040704007986 */ /* 0x000fe2000c101904 */
[----:B------:R-:W-:Y:S05]  /*0f30*/  EXIT ;  /* 0x000000000000794d */ /* 0x000fea0003800000 */
.L_x_69:
        /* <DEDUP_REMOVED lines=12> */
.L_x_79:


//--------------------- .nv.global.init           --------------------------
	.section	.nv.global.init,"aw",@progbits
.nv.global.init:
	.type		$str,@object
	.size		$str,(.L_1 - $str)
$str:
        /*0000*/ 	.byte	0x20, 0x64, 0x5f, 0x73, 0x75, 0x6d, 0x5b, 0x69, 0x5d, 0x20, 0x3a, 0x20, 0x25, 0x64, 0x2c, 0x20
        /*0010*/ 	.byte	0x74, 0x6f, 0x74, 0x61, 0x6c, 0x5f, 0x70, 0x72, 0x65, 0x20, 0x3a, 0x20, 0x25, 0x64, 0x2c, 0x20
        /*0020*/ 	.byte	0x64, 0x5f, 0x6d, 0x61, 0x73, 0x6b, 0x5b, 0x69, 0x5d, 0x20, 0x3a, 0x20, 0x25, 0x64, 0x20, 0x0a
        /*0030*/ 	.byte	0x00
.L_1:


//--------------------- .nv.shared._Z10mergeblockPjij --------------------------
	.section	.nv.shared._Z10mergeblockPjij,"aw",@nobits
	.sectionflags	@""
	.align	16
	.zero		1024


//--------------------- .nv.shared.reserved.0     --------------------------
	.section	.nv.shared.reserved.0,"aw",@nobits
	.weak		__nv_reservedSMEM_offset_0_alias
	.size		__nv_reservedSMEM_offset_0_alias, 0, 64
	.other		__nv_reservedSMEM_offset_0_alias,@"STO_CUDA_RESERVED_SHARED STV_DEFAULT"
__nv_reservedSMEM_offset_0_alias:
	.zero		0
	.zero		64


//--------------------- .nv.shared._Z22serialsum_accrossblockPjiji --------------------------
	.section	.nv.shared._Z22serialsum_accrossblockPjiji,"aw",@nobits
	.sectionflags	@""
	.align	16
	.zero		1024


//--------------------- .nv.shared._Z11mergethreadPjij --------------------------
	.section	.nv.shared._Z11mergethreadPjij,"aw",@nobits
	.sectionflags	@""
	.align	16
	.zero		1024


//--------------------- .nv.shared._Z23serialsum_accrossthreadPjij --------------------------
	.section	.nv.shared._Z23serialsum_accrossthreadPjij,"aw",@nobits
	.sectionflags	@""
	.align	16
	.zero		1024


//--------------------- .nv.shared._Z9prefixsumPjS_ij --------------------------
	.section	.nv.shared._Z9prefixsumPjS_ij,"aw",@nobits
	.sectionflags	@""
	.align	16
	.zero		1024


//--------------------- .nv.shared._Z11gpu_prescanPjPKjS_jjj --------------------------
	.section	.nv.shared._Z11gpu_prescanPjPKjS_jjj,"aw",@nobits
	.sectionflags	@""
	.align	16
	.zero		1024


//--------------------- .nv.shared._Z18gpu_add_block_sumsPjPKjS_m --------------------------
	.section	.nv.shared._Z18gpu_add_block_sumsPjPKjS_m,"aw",@nobits
	.sectionflags	@""
	.align	16
	.zero		1024


//--------------------- .nv.shared._Z7scatterPyPjS_ij --------------------------
	.section	.nv.shared._Z7scatterPyPjS_ij,"aw",@nobits
	.sectionflags	@""
	.align	16
	.zero		1024


//--------------------- .nv.shared._Z8getIndexPjS_S_ijj --------------------------
	.section	.nv.shared._Z8getIndexPjS_S_ijj,"aw",@nobits
	.sectionflags	@""
	.align	16
	.zero		1024


//--------------------- .nv.shared._Z7getMaskPyPjijyj --------------------------
	.section	.nv.shared._Z7getMaskPyPjijyj,"aw",@nobits
	.sectionflags	@""
	.align	16
	.zero		1024


//--------------------- .nv.constant0._Z10mergeblockPjij --------------------------
	.section	.nv.constant0._Z10mergeblockPjij,"a",@progbits
	.sectionflags	@""
	.align	4
.nv.constant0._Z10mergeblockPjij:
	.zero		912


//--------------------- .nv.constant0._Z22serialsum_accrossblockPjiji --------------------------
	.section	.nv.constant0._Z22serialsum_accrossblockPjiji,"a",@progbits
	.sectionflags	@""
	.align	4
.nv.constant0._Z22serialsum_accrossblockPjiji:
	.zero		916


//--------------------- .nv.constant0._Z11mergethreadPjij --------------------------
	.section	.nv.constant0._Z11mergethreadPjij,"a",@progbits
	.sectionflags	@""
	.align	4
.nv.constant0._Z11mergethreadPjij:
	.zero		912


//--------------------- .nv.constant0._Z23serialsum_accrossthreadPjij --------------------------
	.section	.nv.constant0._Z23serialsum_accrossthreadPjij,"a",@progbits
	.sectionflags	@""
	.align	4
.nv.constant0._Z23serialsum_accrossthreadPjij:
	.zero		912


//--------------------- .nv.constant0._Z9prefixsumPjS_ij --------------------------
	.section	.nv.constant0._Z9prefixsumPjS_ij,"a",@progbits
	.sectionflags	@""
	.align	4
.nv.constant0._Z9prefixsumPjS_ij:
	.zero		920


//--------------------- .nv.constant0._Z11gpu_prescanPjPKjS_jjj --------------------------
	.section	.nv.constant0._Z11gpu_prescanPjPKjS_jjj,"a",@progbits
	.sectionflags	@""
	.align	4
.nv.constant0._Z11gpu_prescanPjPKjS_jjj:
	.zero		932


//--------------------- .nv.constant0._Z18gpu_add_block_sumsPjPKjS_m --------------------------
	.section	.nv.constant0._Z18gpu_add_block_sumsPjPKjS_m,"a",@progbits
	.sectionflags	@""
	.align	4
.nv.constant0._Z18gpu_add_block_sumsPjPKjS_m:
	.zero		928


//--------------------- .nv.constant0._Z7scatterPyPjS_ij --------------------------
	.section	.nv.constant0._Z7scatterPyPjS_ij,"a",@progbits
	.sectionflags	@""
	.align	4
.nv.constant0._Z7scatterPyPjS_ij:
	.zero		928


//--------------------- .nv.constant0._Z8getIndexPjS_S_ijj --------------------------
	.section	.nv.constant0._Z8getIndexPjS_S_ijj,"a",@progbits
	.sectionflags	@""
	.align	4
.nv.constant0._Z8getIndexPjS_S_ijj:
	.zero		932


//--------------------- .nv.constant0._Z7getMaskPyPjijyj --------------------------
	.section	.nv.constant0._Z7getMaskPyPjijyj,"a",@progbits
	.sectionflags	@""
	.align	4
.nv.constant0._Z7getMaskPyPjijyj:
	.zero		932


//--------------------- SYMBOLS --------------------------

	.type		.nv.reservedSmem.offset0,@object
	.size		.nv.reservedSmem.offset0,0x4
	.type		.nv.reservedSmem.cap,@object
	.size		.nv.reservedSmem.cap,0x4
	.type		vprintf,@function
